	.target	sm_90a

	.elftype	@"ET_EXEC"


//--------------------- .note.nv.tkinfo           --------------------------
	.section	.note.nv.tkinfo,"",@"SHT_NOTE"
	.sectionflags	@"SHF_NOTE_NV_TKINFO"
	.tkinfo
        /*0018*/ 	.word	0x00000002
        /*0030*/ 	.string	""
        /*0030*/ 	.string	"ptxas"
        /*0030*/ 	.string	"Cuda compilation tools, release 13.0, V13.0.88"
        /*0030*/ 	.string	"Build cuda_13.0.r13.0/compiler.36424714_0"
        /*0030*/ 	.string	"-arch sm_90a -m 64 "



//--------------------- .note.nv.cuinfo           --------------------------
	.section	.note.nv.cuinfo,"",@"SHT_NOTE"
	.sectionflags	@"SHF_NOTE_NV_CUINFO"
        /*0018*/ 	.short	0x0002
        /*001a*/ 	.short	0x005a
        /*001c*/ 	.short	0x0082
	.zero		2


//--------------------- .nv.info                  --------------------------
	.section	.nv.info,"",@"SHT_CUDA_INFO"
	.align	4


	//----- nvinfo : EIATTR_REGCOUNT
	.align		4
        /*0000*/ 	.byte	0x04, 0x2f
        /*0002*/ 	.short	(.L_12 - .L_11)
	.align		4
.L_11:
        /*0004*/ 	.word	index@(_ZN7cutlass13device_kernelINS_4gemm6kernel13GemmUniversalIN4cute5tupleIJiiiiEEENS1_10collective13CollectiveMmaINS1_37MainloopSm90TmaGmmaWarpSpecializedFP8ILi9ENS5_IJNS4_1CILi4EEESB_NSA_ILi1EEEEEENS1_35KernelTmaWarpSpecializedCooperativeEEENS5_IJNSA_ILi128EEENSA_ILi256EEENSA_ILi64EEEEEENS_12float_e5m2_tENS5_IJlSC_lEEESK_SL_NS4_8TiledMMAINS4_8MMA_AtomIJNS4_4SM904GMMA31MMA_64x256x32_F32E5M2E5M2_SS_TNILNSP_7ScaleInE1ELSR_1EEEEEENS4_6LayoutINS5_IJNSA_ILi2EEESC_SC_EEENS5_IJSC_NSA_ILi0EEESX_EEEEENS5_IJNS4_10UnderscoreES10_S10_EEEEENS4_23SM90_TMA_LOAD_MULTICASTENS4_14ComposedLayoutINS4_7SwizzleILi2ELi4ELi3EEENS4_18smem_ptr_flag_bitsILi8EEENSU_INS5_IJNSA_ILi8EEESI_EEENS5_IJSI_SC_EEEEEEEvNS4_8identityES13_S1D_vS1E_EENS_8epilogue10collective6detail29Sm90TmaWarpSpecializedAdapterINS1H_15DefaultEpilogueISK_SL_SL_NS1G_6thread17LinearCombinationISK_Li1EffLNS1L_9ScaleType4KindE0ELNS_15FloatRoundStyleE2ESK_EENS1_15EpilogueDefaultEEEEEvvEEEEvNT_6ParamsE)
        /*0008*/ 	.word	0x000000a8


	//----- nvinfo : EIATTR_FRAME_SIZE
	.align		4
.L_12:
        /*000c*/ 	.byte	0x04, 0x11
        /*000e*/ 	.short	(.L_14 - .L_13)
	.align		4
.L_13:
        /*0010*/ 	.word	index@(_ZN7cutlass13device_kernelINS_4gemm6kernel13GemmUniversalIN4cute5tupleIJiiiiEEENS1_10collective13CollectiveMmaINS1_37MainloopSm90TmaGmmaWarpSpecializedFP8ILi9ENS5_IJNS4_1CILi4EEESB_NSA_ILi1EEEEEENS1_35KernelTmaWarpSpecializedCooperativeEEENS5_IJNSA_ILi128EEENSA_ILi256EEENSA_ILi64EEEEEENS_12float_e5m2_tENS5_IJlSC_lEEESK_SL_NS4_8TiledMMAINS4_8MMA_AtomIJNS4_4SM904GMMA31MMA_64x256x32_F32E5M2E5M2_SS_TNILNSP_7ScaleInE1ELSR_1EEEEEENS4_6LayoutINS5_IJNSA_ILi2EEESC_SC_EEENS5_IJSC_NSA_ILi0EEESX_EEEEENS5_IJNS4_10UnderscoreES10_S10_EEEEENS4_23SM90_TMA_LOAD_MULTICASTENS4_14ComposedLayoutINS4_7SwizzleILi2ELi4ELi3EEENS4_18smem_ptr_flag_bitsILi8EEENSU_INS5_IJNSA_ILi8EEESI_EEENS5_IJSI_SC_EEEEEEEvNS4_8identityES13_S1D_vS1E_EENS_8epilogue10collective6detail29Sm90TmaWarpSpecializedAdapterINS1H_15DefaultEpilogueISK_SL_SL_NS1G_6thread17LinearCombinationISK_Li1EffLNS1L_9ScaleType4KindE0ELNS_15FloatRoundStyleE2ESK_EENS1_15EpilogueDefaultEEEEEvvEEEEvNT_6ParamsE)
        /*0014*/ 	.word	0x00000108


	//----- nvinfo : EIATTR_MIN_STACK_SIZE
	.align		4
.L_14:
        /*0018*/ 	.byte	0x04, 0x12
        /*001a*/ 	.short	(.L_16 - .L_15)
	.align		4
.L_15:
        /*001c*/ 	.word	index@(_ZN7cutlass13device_kernelINS_4gemm6kernel13GemmUniversalIN4cute5tupleIJiiiiEEENS1_10collective13CollectiveMmaINS1_37MainloopSm90TmaGmmaWarpSpecializedFP8ILi9ENS5_IJNS4_1CILi4EEESB_NSA_ILi1EEEEEENS1_35KernelTmaWarpSpecializedCooperativeEEENS5_IJNSA_ILi128EEENSA_ILi256EEENSA_ILi64EEEEEENS_12float_e5m2_tENS5_IJlSC_lEEESK_SL_NS4_8TiledMMAINS4_8MMA_AtomIJNS4_4SM904GMMA31MMA_64x256x32_F32E5M2E5M2_SS_TNILNSP_7ScaleInE1ELSR_1EEEEEENS4_6LayoutINS5_IJNSA_ILi2EEESC_SC_EEENS5_IJSC_NSA_ILi0EEESX_EEEEENS5_IJNS4_10UnderscoreES10_S10_EEEEENS4_23SM90_TMA_LOAD_MULTICASTENS4_14ComposedLayoutINS4_7SwizzleILi2ELi4ELi3EEENS4_18smem_ptr_flag_bitsILi8EEENSU_INS5_IJNSA_ILi8EEESI_EEENS5_IJSI_SC_EEEEEEEvNS4_8identityES13_S1D_vS1E_EENS_8epilogue10collective6detail29Sm90TmaWarpSpecializedAdapterINS1H_15DefaultEpilogueISK_SL_SL_NS1G_6thread17LinearCombinationISK_Li1EffLNS1L_9ScaleType4KindE0ELNS_15FloatRoundStyleE2ESK_EENS1_15EpilogueDefaultEEEEEvvEEEEvNT_6ParamsE)
        /*0020*/ 	.word	0x00000108
.L_16:


//--------------------- .nv.compat                --------------------------
	.section	.nv.compat,"",@"SHT_CUDA_COMPAT_INFO"
	.align	4
        /*0000*/ 	.byte	0x02, 0x09, 0x01, 0x00, 0x02, 0x02, 0x04, 0x00, 0x02, 0x05, 0x05, 0x00, 0x03, 0x07, 0x01, 0x01
        /*0010*/ 	.byte	0x02, 0x03, 0x01, 0x00, 0x02, 0x06, 0x01, 0x00, 0x04, 0x0b, 0x08, 0x00, 0x00, 0x00, 0x00, 0x00
        /*0020*/ 	.byte	0x00, 0x00, 0x00, 0x00


//--------------------- .nv.info._ZN7cutlass13device_kernelINS_4gemm6kernel13GemmUniversalIN4cute5tupleIJiiiiEEENS1_10collective13CollectiveMmaINS1_37MainloopSm90TmaGmmaWarpSpecializedFP8ILi9ENS5_IJNS4_1CILi4EEESB_NSA_ILi1EEEEEENS1_35KernelTmaWarpSpecializedCooperativeEEENS5_IJNSA_ILi128EEENSA_ILi256EEENSA_ILi64EEEEEENS_12float_e5m2_tENS5_IJlSC_lEEESK_SL_NS4_8TiledMMAINS4_8MMA_AtomIJNS4_4SM904GMMA31MMA_64x256x32_F32E5M2E5M2_SS_TNILNSP_7ScaleInE1ELSR_1EEEEEENS4_6LayoutINS5_IJNSA_ILi2EEESC_SC_EEENS5_IJSC_NSA_ILi0EEESX_EEEEENS5_IJNS4_10UnderscoreES10_S10_EEEEENS4_23SM90_TMA_LOAD_MULTICASTENS4_14ComposedLayoutINS4_7SwizzleILi2ELi4ELi3EEENS4_18smem_ptr_flag_bitsILi8EEENSU_INS5_IJNSA_ILi8EEESI_EEENS5_IJSI_SC_EEEEEEEvNS4_8identityES13_S1D_vS1E_EENS_8epilogue10collective6detail29Sm90TmaWarpSpecializedAdapterINS1H_15DefaultEpilogueISK_SL_SL_NS1G_6thread17LinearCombinationISK_Li1EffLNS1L_9ScaleType4KindE0ELNS_15FloatRoundStyleE2ESK_EENS1_15EpilogueDefaultEEEEEvvEEEEvNT_6ParamsE --------------------------
	.section	.nv.info._ZN7cutlass13device_kernelINS_4gemm6kernel13GemmUniversalIN4cute5tupleIJiiiiEEENS1_10collective13CollectiveMmaINS1_37MainloopSm90TmaGmmaWarpSpecializedFP8ILi9ENS5_IJNS4_1CILi4EEESB_NSA_ILi1EEEEEENS1_35KernelTmaWarpSpecializedCooperativeEEENS5_IJNSA_ILi128EEENSA_ILi256EEENSA_ILi64EEEEEENS_12float_e5m2_tENS5_IJlSC_lEEESK_SL_NS4_8TiledMMAINS4_8MMA_AtomIJNS4_4SM904GMMA31MMA_64x256x32_F32E5M2E5M2_SS_TNILNSP_7ScaleInE1ELSR_1EEEEEENS4_6LayoutINS5_IJNSA_ILi2EEESC_SC_EEENS5_IJSC_NSA_ILi0EEESX_EEEEENS5_IJNS4_10UnderscoreES10_S10_EEEEENS4_23SM90_TMA_LOAD_MULTICASTENS4_14ComposedLayoutINS4_7SwizzleILi2ELi4ELi3EEENS4_18smem_ptr_flag_bitsILi8EEENSU_INS5_IJNSA_ILi8EEESI_EEENS5_IJSI_SC_EEEEEEEvNS4_8identityES13_S1D_vS1E_EENS_8epilogue10collective6detail29Sm90TmaWarpSpecializedAdapterINS1H_15DefaultEpilogueISK_SL_SL_NS1G_6thread17LinearCombinationISK_Li1EffLNS1L_9ScaleType4KindE0ELNS_15FloatRoundStyleE2ESK_EENS1_15EpilogueDefaultEEEEEvvEEEEvNT_6ParamsE,"",@"SHT_CUDA_INFO"
	.sectionflags	@""
	.align	4


	//----- nvinfo : EIATTR_CUDA_API_VERSION
	.align		4
        /*0000*/ 	.byte	0x04, 0x37
        /*0002*/ 	.short	(.L_18 - .L_17)
.L_17:
        /*0004*/ 	.word	0x00000082


	//----- nvinfo : EIATTR_KPARAM_INFO
	.align		4
.L_18:
        /*0008*/ 	.byte	0x04, 0x17
        /*000a*/ 	.short	(.L_20 - .L_19)
.L_19:
        /*000c*/ 	.word	0x00000000
        /*0010*/ 	.short	0x0000
        /*0012*/ 	.short	0x0070
        /*0014*/ 	.byte	0x00, 0xf0, 0x01, 0x10


	//----- nvinfo : EIATTR_SPARSE_MMA_MASK
	.align		4
.L_20:
        /*0018*/ 	.byte	0x03, 0x50
        /*001a*/ 	.short	0x0000


	//----- nvinfo : EIATTR_MAXREG_COUNT
	.align		4
        /*001c*/ 	.byte	0x03, 0x1b
        /*001e*/ 	.short	0x00a8


	//----- nvinfo : EIATTR_NUM_BARRIERS
	.align		4
        /*0020*/ 	.byte	0x02, 0x4c
        /*0022*/ 	.byte	0x01
	.zero		1


	//----- nvinfo : EIATTR_ANNOTATIONS
	.align		4
        /*0024*/ 	.byte	0x04, 0x55
        /*0026*/ 	.short	(.L_22 - .L_21)


	//   ....[0]....
.L_21:
        /*0028*/ 	.word	0x00000001
        /*002c*/ 	.byte	0x00, 0x08, 0x00, 0x00, 0x01, 0x00, 0x00, 0x00, 0xf0, 0x08, 0x00, 0x00, 0x01, 0x00, 0x00, 0x00
        /* <DEDUP_REMOVED lines=198> */
        /*0c9c*/ 	.byte	0x50, 0x08, 0x01, 0x00


	//----- nvinfo : EIATTR_MERCURY_ISA_VERSION
	.align		4
.L_22:
        /*0ca0*/ 	.byte	0x03, 0x5f
        /*0ca2*/ 	.short	0x0101


	//----- nvinfo : EIATTR_INT_WARP_WIDE_INSTR_OFFSETS
	.align		4
        /*0ca4*/ 	.byte	0x04, 0x31
        /*0ca6*/ 	.short	(.L_24 - .L_23)


	//   ....[0]....
.L_23:
        /*0ca8*/ 	.word	0x00000640


	//   ....[1]....
        /*0cac*/ 	.word	0x00000650


	//   ....[2]....
        /*0cb0*/ 	.word	0x000007d0


	//----- nvinfo : EIATTR_COOP_GROUP_MASK_REGIDS
	.align		4
.L_24:
        /*0cb4*/ 	.byte	0x04, 0x29
        /*0cb6*/ 	.short	(.L_26 - .L_25)


	//   ....[0]....
.L_25:
        /*0cb8*/ 	.word	0xffffffff


	//   ....[1]....
        /*0cbc*/ 	.word	0xffffffff


	//   ....[2]....
        /*0cc0*/ 	.word	0xffffffff


	//   ....[3]....
        /*0cc4*/ 	.word	0xffffffff


	//   ....[4]....
        /*0cc8*/ 	.word	0xffffffff


	//   ....[5]....
        /*0ccc*/ 	.word	0xffffffff


	//----- nvinfo : EIATTR_COOP_GROUP_INSTR_OFFSETS
	.align		4
.L_26:
        /*0cd0*/ 	.byte	0x04, 0x28
        /*0cd2*/ 	.short	(.L_28 - .L_27)


	//   ....[0]....
.L_27:
        /*0cd4*/ 	.word	0x00000070


	//   ....[1]....
        /*0cd8*/ 	.word	0x00000080


	//   ....[2]....
        /*0cdc*/ 	.word	0x000001a0


	//   ....[3]....
        /*0ce0*/ 	.word	0x000004a0


	//   ....[4]....
        /*0ce4*/ 	.word	0x00000930


	//   ....[5]....
        /*0ce8*/ 	.word	0x000016b0


	//----- nvinfo : EIATTR_REG_RECONFIG
	.align		4
.L_28:
        /*0cec*/ 	.byte	0x01, 0x54
	.zero		2


	//----- nvinfo : EIATTR_MBARRIER_INSTR_OFFSETS
	.align		4
        /*0cf0*/ 	.byte	0x04, 0x39
        /*0cf2*/ 	.short	(.L_30 - .L_29)


	//   ....[0]....
.L_29:
        /*0cf4*/ 	.word	0x00000360
        /*0cf8*/ 	.word	0x000000ff
        /*0cfc*/ 	.word	0x00000000
        /*0d00*/ 	.short	0x0100
        /*0d02*/ 	.byte	0x09
	.zero		1


	//   ....[1]....
        /*0d04*/ 	.word	0x00000370
        /*0d08*/ 	.word	0x000000ff
        /*0d0c*/ 	.word	0x00000048
        /*0d10*/ 	.short	0x0100
        /*0d12*/ 	.byte	0x09
	.zero		1


	//   ....[2]....
        /*0d14*/ 	.word	0x00000380
        /*0d18*/ 	.word	0x000000ff
        /*0d1c*/ 	.word	0x00000008
        /*0d20*/ 	.short	0x0100
        /*0d22*/ 	.byte	0x09
	.zero		1


	//   ....[3]....
        /*0d24*/ 	.word	0x00000390
        /*0d28*/ 	.word	0x000000ff
        /*0d2c*/ 	.word	0x00000050
        /*0d30*/ 	.short	0x0100
        /*0d32*/ 	.byte	0x09
	.zero		1


	//   ....[4]....
        /*0d34*/ 	.word	0x000003a0
        /*0d38*/ 	.word	0x000000ff
        /*0d3c*/ 	.word	0x00000010
        /*0d40*/ 	.short	0x0100
        /*0d42*/ 	.byte	0x09
	.zero		1


	//   ....[5]....
        /*0d44*/ 	.word	0x000003b0
        /*0d48*/ 	.word	0x000000ff
        /*0d4c*/ 	.word	0x00000058
        /*0d50*/ 	.short	0x0100
        /*0d52*/ 	.byte	0x09
	.zero		1


	//   ....[6]....
        /*0d54*/ 	.word	0x000003c0
        /*0d58*/ 	.word	0x000000ff
        /*0d5c*/ 	.word	0x00000018
        /*0d60*/ 	.short	0x0100
        /*0d62*/ 	.byte	0x09
	.zero		1


	//   ....[7]....
        /*0d64*/ 	.word	0x000003d0
        /*0d68*/ 	.word	0x000000ff
        /*0d6c*/ 	.word	0x00000060
        /*0d70*/ 	.short	0x0100
        /*0d72*/ 	.byte	0x09
	.zero		1


	//   ....[8]....
        /*0d74*/ 	.word	0x000003e0
        /*0d78*/ 	.word	0x000000ff
        /*0d7c*/ 	.word	0x00000020
        /*0d80*/ 	.short	0x0100
        /*0d82*/ 	.byte	0x09
	.zero		1


	//   ....[9]....
        /*0d84*/ 	.word	0x000003f0
        /*0d88*/ 	.word	0x000000ff
        /*0d8c*/ 	.word	0x00000068
        /*0d90*/ 	.short	0x0100
        /*0d92*/ 	.byte	0x09
	.zero		1


	//   ....[10]....
        /*0d94*/ 	.word	0x00000400
        /*0d98*/ 	.word	0x000000ff
        /*0d9c*/ 	.word	0x00000028
        /*0da0*/ 	.short	0x0100
        /*0da2*/ 	.byte	0x09
	.zero		1


	//   ....[11]....
        /*0da4*/ 	.word	0x00000410
        /*0da8*/ 	.word	0x000000ff
        /*0dac*/ 	.word	0x00000070
        /*0db0*/ 	.short	0x0100
        /*0db2*/ 	.byte	0x09
	.zero		1


	//   ....[12]....
        /*0db4*/ 	.word	0x00000420
        /*0db8*/ 	.word	0x000000ff
        /*0dbc*/ 	.word	0x00000030
        /*0dc0*/ 	.short	0x0100
        /*0dc2*/ 	.byte	0x09
	.zero		1


	//   ....[13]....
        /*0dc4*/ 	.word	0x00000430
        /*0dc8*/ 	.word	0x000000ff
        /*0dcc*/ 	.word	0x00000078
        /*0dd0*/ 	.short	0x0100
        /*0dd2*/ 	.byte	0x09
	.zero		1


	//   ....[14]....
        /*0dd4*/ 	.word	0x00000440
        /*0dd8*/ 	.word	0x000000ff
        /*0ddc*/ 	.word	0x00000038
        /*0de0*/ 	.short	0x0100
        /*0de2*/ 	.byte	0x09
	.zero		1


	//   ....[15]....
        /*0de4*/ 	.word	0x00000450
        /*0de8*/ 	.word	0x000000ff
        /*0dec*/ 	.word	0x00000080
        /*0df0*/ 	.short	0x0100
        /*0df2*/ 	.byte	0x09
	.zero		1


	//   ....[16]....
        /*0df4*/ 	.word	0x00000460
        /*0df8*/ 	.word	0x000000ff
        /*0dfc*/ 	.word	0x00000040
        /*0e00*/ 	.short	0x0100
        /*0e02*/ 	.byte	0x09
	.zero		1


	//   ....[17]....
        /*0e04*/ 	.word	0x00000470
        /*0e08*/ 	.word	0x000000ff
        /*0e0c*/ 	.word	0x00000088
        /*0e10*/ 	.short	0x0100
        /*0e12*/ 	.byte	0x09
	.zero		1


	//   ....[18]....
        /*0e14*/ 	.word	0x00000850
        /*0e18*/ 	.word	0x000000ff
        /*0e1c*/ 	.word	0x000000a0
        /*0e20*/ 	.short	0x0100
        /*0e22*/ 	.byte	0x06
	.zero		1


	//   ....[19]....
        /*0e24*/ 	.word	0x000008b0
        /*0e28*/ 	.word	0x000000ff
        /*0e2c*/ 	.word	0x000000a8
        /*0e30*/ 	.short	0x0100
        /*0e32*/ 	.byte	0x06
	.zero		1


	//   ....[20]....
        /*0e34*/ 	.word	0x00001ec0
        /*0e38*/ 	.word	0x000000ff
        /*0e3c*/ 	.word	0x00000000
        /*0e40*/ 	.short	0x010a
        /*0e42*/ 	.byte	0x06
	.zero		1


	//   ....[21]....
        /*0e44*/ 	.word	0x00001f00
        /*0e48*/ 	.word	0x000000ff
        /*0e4c*/ 	.word	0x00000000
        /*0e50*/ 	.short	0x010a
        /*0e52*/ 	.byte	0x06
	.zero		1


	//   ....[22]....
        /*0e54*/ 	.word	0x00003110
        /*0e58*/ 	.word	0x000000ff
        /*0e5c*/ 	.word	0x00000000
        /*0e60*/ 	.short	0x010a
        /*0e62*/ 	.byte	0x09
	.zero		1


	//   ....[23]....
        /*0e64*/ 	.word	0x00003150
        /*0e68*/ 	.word	0x000000ff
        /*0e6c*/ 	.word	0x00000000
        /*0e70*/ 	.short	0x010a
        /*0e72*/ 	.byte	0x09
	.zero		1


	//   ....[24]....
        /*0e74*/ 	.word	0x000041e0
        /*0e78*/ 	.word	0x000000e5
        /*0e7c*/ 	.word	0x00000000
        /*0e80*/ 	.short	0x0101
        /*0e82*/ 	.byte	0x3f
	.zero		1


	//   ....[25]....
        /*0e84*/ 	.word	0x00005400
        /*0e88*/ 	.word	0x00000018
        /*0e8c*/ 	.word	0x00000000
        /*0e90*/ 	.short	0x0101
        /*0e92*/ 	.byte	0x3f
	.zero		1


	//   ....[26]....
        /*0e94*/ 	.word	0x0000f760
        /*0e98*/ 	.word	0x0000000b
        /*0e9c*/ 	.word	0x00000048
        /*0ea0*/ 	.short	0x010a
        /*0ea2*/ 	.byte	0x3f
	.zero		1


	//   ....[27]....
        /*0ea4*/ 	.word	0x0000fb50
        /*0ea8*/ 	.word	0x00000004
        /*0eac*/ 	.word	0x000000a8
        /*0eb0*/ 	.short	0x0101
        /*0eb2*/ 	.byte	0x3f
	.zero		1


	//   ....[28]....
        /*0eb4*/ 	.word	0x000102d0
        /*0eb8*/ 	.word	0x00000007
        /*0ebc*/ 	.word	0x00000000
        /*0ec0*/ 	.short	0x010a
        /*0ec2*/ 	.byte	0x3f
	.zero		1


	//   ....[29]....
        /*0ec4*/ 	.word	0x00010350
        /*0ec8*/ 	.word	0x00000009
        /*0ecc*/ 	.word	0x00000000
        /*0ed0*/ 	.short	0x010a
        /*0ed2*/ 	.byte	0x3f
	.zero		1


	//   ....[30]....
        /*0ed4*/ 	.word	0x000103e0
        /*0ed8*/ 	.word	0x00000006
        /*0edc*/ 	.word	0x00000000
        /*0ee0*/ 	.short	0x010a
        /*0ee2*/ 	.byte	0x3f
	.zero		1


	//   ....[31]....
        /*0ee4*/ 	.word	0x00010470
        /*0ee8*/ 	.word	0x00000009
        /*0eec*/ 	.word	0x00000000
        /*0ef0*/ 	.short	0x010a
        /*0ef2*/ 	.byte	0x3f
	.zero		1


	//   ....[32]....
        /*0ef4*/ 	.word	0x00010500
        /*0ef8*/ 	.word	0x00000006
        /*0efc*/ 	.word	0x00000000
        /*0f00*/ 	.short	0x010a
        /*0f02*/ 	.byte	0x3f
	.zero		1


	//   ....[33]....
        /*0f04*/ 	.word	0x00010590
        /*0f08*/ 	.word	0x00000009
        /*0f0c*/ 	.word	0x00000000
        /*0f10*/ 	.short	0x010a
        /*0f12*/ 	.byte	0x3f
	.zero		1


	//   ....[34]....
        /*0f14*/ 	.word	0x00010620
        /*0f18*/ 	.word	0x00000006
        /*0f1c*/ 	.word	0x00000000
        /*0f20*/ 	.short	0x010a
        /*0f22*/ 	.byte	0x3f
	.zero		1


	//   ....[35]....
        /*0f24*/ 	.word	0x000106b0
        /*0f28*/ 	.word	0x00000009
        /*0f2c*/ 	.word	0x00000000
        /*0f30*/ 	.short	0x010a
        /*0f32*/ 	.byte	0x3f
	.zero		1


	//   ....[36]....
        /*0f34*/ 	.word	0x00010740
        /*0f38*/ 	.word	0x00000003
        /*0f3c*/ 	.word	0x00000000
        /*0f40*/ 	.short	0x010a
        /*0f42*/ 	.byte	0x3f
	.zero		1


	//   ....[37]....
        /*0f44*/ 	.word	0x000107b0
        /*0f48*/ 	.word	0x00000003
        /*0f4c*/ 	.word	0x00000000
        /*0f50*/ 	.short	0x010a
        /*0f52*/ 	.byte	0x3f
	.zero		1


	//   ....[38]....
        /*0f54*/ 	.word	0x00010820
        /*0f58*/ 	.word	0x00000000
        /*0f5c*/ 	.word	0x00000000
        /*0f60*/ 	.short	0x010a
        /*0f62*/ 	.byte	0x3f
	.zero		1


	//   ....[39]....
        /*0f64*/ 	.word	0x00010900
        /*0f68*/ 	.word	0x0000000b
        /*0f6c*/ 	.word	0x00000048
        /*0f70*/ 	.short	0x010a
        /*0f72*/ 	.byte	0x3f
	.zero		1


	//   ....[40]....
        /*0f74*/ 	.word	0x000109d0
        /*0f78*/ 	.word	0x00000007
        /*0f7c*/ 	.word	0x00000000
        /*0f80*/ 	.short	0x010a
        /*0f82*/ 	.byte	0x3f
	.zero		1


	//   ....[41]....
        /*0f84*/ 	.word	0x00010a20
        /*0f88*/ 	.word	0x00000009
        /*0f8c*/ 	.word	0x00000000
        /*0f90*/ 	.short	0x010a
        /*0f92*/ 	.byte	0x3f
	.zero		1


	//   ....[42]....
        /*0f94*/ 	.word	0x00010a70
        /*0f98*/ 	.word	0x00000006
        /*0f9c*/ 	.word	0x00000000
        /*0fa0*/ 	.short	0x010a
        /*0fa2*/ 	.byte	0x3f
	.zero		1


	//   ....[43]....
        /*0fa4*/ 	.word	0x00010ac0
        /*0fa8*/ 	.word	0x00000009
        /*0fac*/ 	.word	0x00000000
        /*0fb0*/ 	.short	0x010a
        /*0fb2*/ 	.byte	0x3f
	.zero		1


	//   ....[44]....
        /*0fb4*/ 	.word	0x00010b10
        /*0fb8*/ 	.word	0x00000006
        /*0fbc*/ 	.word	0x00000000
        /*0fc0*/ 	.short	0x010a
        /*0fc2*/ 	.byte	0x3f
	.zero		1


	//   ....[45]....
        /*0fc4*/ 	.word	0x00010b60
        /*0fc8*/ 	.word	0x00000009
        /*0fcc*/ 	.word	0x00000000
        /*0fd0*/ 	.short	0x010a
        /*0fd2*/ 	.byte	0x3f
	.zero		1


	//   ....[46]....
        /*0fd4*/ 	.word	0x00010bb0
        /*0fd8*/ 	.word	0x00000006
        /*0fdc*/ 	.word	0x00000000
        /*0fe0*/ 	.short	0x010a
        /*0fe2*/ 	.byte	0x3f
	.zero		1


	//   ....[47]....
        /*0fe4*/ 	.word	0x00010c00
        /*0fe8*/ 	.word	0x00000009
        /*0fec*/ 	.word	0x00000000
        /*0ff0*/ 	.short	0x010a
        /*0ff2*/ 	.byte	0x3f
	.zero		1


	//----- nvinfo : EIATTR_NUM_MBARRIERS
	.align		4
.L_30:
        /*0ff4*/ 	.byte	0x03, 0x38
        /*0ff6*/ 	.short	0x0014


	//----- nvinfo : EIATTR_EXIT_INSTR_OFFSETS
	.align		4
        /*0ff8*/ 	.byte	0x04, 0x1c
        /*0ffa*/ 	.short	(.L_32 - .L_31)


	//   ....[0]....
.L_31:
        /*0ffc*/ 	.word	0x00000ac0


	//   ....[1]....
        /*1000*/ 	.word	0x00001350


	//   ....[2]....
        /*1004*/ 	.word	0x0000ed20


	//   ....[3]....
        /*1008*/ 	.word	0x0000f2b0


	//   ....[4]....
        /*100c*/ 	.word	0x00010790


	//----- nvinfo : EIATTR_MAX_THREADS
	.align		4
.L_32:
        /*1010*/ 	.byte	0x04, 0x05
        /*1012*/ 	.short	(.L_34 - .L_33)
.L_33:
        /*1014*/ 	.word	0x00000180
        /*1018*/ 	.word	0x00000001
        /*101c*/ 	.word	0x00000001


	//----- nvinfo : EIATTR_CRS_STACK_SIZE
	.align		4
.L_34:
        /*1020*/ 	.byte	0x04, 0x1e
        /*1022*/ 	.short	(.L_36 - .L_35)
.L_35:
        /*1024*/ 	.word	0x00000000


	//----- nvinfo : EIATTR_CBANK_PARAM_SIZE
	.align		4
.L_36:
        /*1028*/ 	.byte	0x03, 0x19
        /*102a*/ 	.short	0x0470


	//----- nvinfo : EIATTR_PARAM_CBANK
	.align		4
        /*102c*/ 	.byte	0x04, 0x0a
        /*102e*/ 	.short	(.L_38 - .L_37)
	.align		4
.L_37:
        /*1030*/ 	.word	index@(.nv.constant0._ZN7cutlass13device_kernelINS_4gemm6kernel13GemmUniversalIN4cute5tupleIJiiiiEEENS1_10collective13CollectiveMmaINS1_37MainloopSm90TmaGmmaWarpSpecializedFP8ILi9ENS5_IJNS4_1CILi4EEESB_NSA_ILi1EEEEEENS1_35KernelTmaWarpSpecializedCooperativeEEENS5_IJNSA_ILi128EEENSA_ILi256EEENSA_ILi64EEEEEENS_12float_e5m2_tENS5_IJlSC_lEEESK_SL_NS4_8TiledMMAINS4_8MMA_AtomIJNS4_4SM904GMMA31MMA_64x256x32_F32E5M2E5M2_SS_TNILNSP_7ScaleInE1ELSR_1EEEEEENS4_6LayoutINS5_IJNSA_ILi2EEESC_SC_EEENS5_IJSC_NSA_ILi0EEESX_EEEEENS5_IJNS4_10UnderscoreES10_S10_EEEEENS4_23SM90_TMA_LOAD_MULTICASTENS4_14ComposedLayoutINS4_7SwizzleILi2ELi4ELi3EEENS4_18smem_ptr_flag_bitsILi8EEENSU_INS5_IJNSA_ILi8EEESI_EEENS5_IJSI_SC_EEEEEEEvNS4_8identityES13_S1D_vS1E_EENS_8epilogue10collective6detail29Sm90TmaWarpSpecializedAdapterINS1H_15DefaultEpilogueISK_SL_SL_NS1G_6thread17LinearCombinationISK_Li1EffLNS1L_9ScaleType4KindE0ELNS_15FloatRoundStyleE2ESK_EENS1_15EpilogueDefaultEEEEEvvEEEEvNT_6ParamsE)
        /*1034*/ 	.short	0x0210
        /*1036*/ 	.short	0x0470


	//----- nvinfo : EIATTR_SW_WAR
	.align		4
.L_38:
        /*1038*/ 	.byte	0x04, 0x36
        /*103a*/ 	.short	(.L_40 - .L_39)
.L_39:
        /*103c*/ 	.word	0x00000008
.L_40:


//--------------------- .nv.callgraph             --------------------------
	.section	.nv.callgraph,"",@"SHT_CUDA_CALLGRAPH"
	.align	4
	.sectionentsize	8
	.align		4
        /*0000*/ 	.word	0x00000000
	.align		4
        /*0004*/ 	.word	0xffffffff
	.align		4
        /*0008*/ 	.word	0x00000000
	.align		4
        /*000c*/ 	.word	0xfffffffe
	.align		4
        /*0010*/ 	.word	0x00000000
	.align		4
        /*0014*/ 	.word	0xfffffffd
	.align		4
        /*0018*/ 	.word	0x00000000
	.align		4
        /*001c*/ 	.word	0xfffffffc


//--------------------- .nv.constant4             --------------------------
	.section	.nv.constant4,"a",@progbits
	.align	8
	.align		8
.nv.constant4:
        /*0000*/ 	.dword	_ZN40_INTERNAL_71569086_4_k_cu_3335516e_258084cuda3std3__45__cpo5beginE
	.align		8
        /*0008*/ 	.dword	_ZN40_INTERNAL_71569086_4_k_cu_3335516e_258084cuda3std3__45__cpo3endE
	.align		8
        /*0010*/ 	.dword	_ZN40_INTERNAL_71569086_4_k_cu_3335516e_258084cuda3std3__45__cpo6cbeginE
	.align		8
        /*0018*/ 	.dword	_ZN40_INTERNAL_71569086_4_k_cu_3335516e_258084cuda3std3__45__cpo4cendE
	.align		8
        /*0020*/ 	.dword	_ZN40_INTERNAL_71569086_4_k_cu_3335516e_258084cuda3std3__442_GLOBAL__N__71569086_4_k_cu_3335516e_258086ignoreE
	.align		8
        /*0028*/ 	.dword	_ZN40_INTERNAL_71569086_4_k_cu_3335516e_258084cuda3std3__419piecewise_constructE
	.align		8
        /*0030*/ 	.dword	_ZN40_INTERNAL_71569086_4_k_cu_3335516e_258084cuda3std3__48in_placeE
	.align		8
        /*0038*/ 	.dword	_ZN40_INTERNAL_71569086_4_k_cu_3335516e_258084cuda3std6ranges3__45__cpo4swapE
	.align		8
        /*0040*/ 	.dword	_ZN40_INTERNAL_71569086_4_k_cu_3335516e_258084cuda3std6ranges3__45__cpo9iter_moveE
	.align		8
        /*0048*/ 	.dword	_ZN40_INTERNAL_71569086_4_k_cu_3335516e_258084cute7productE
	.align		8
        /*0050*/ 	.dword	_ZN40_INTERNAL_71569086_4_k_cu_3335516e_258084cute1_E


//--------------------- .text._ZN7cutlass13device_kernelINS_4gemm6kernel13GemmUniversalIN4cute5tupleIJiiiiEEENS1_10collective13CollectiveMmaINS1_37MainloopSm90TmaGmmaWarpSpecializedFP8ILi9ENS5_IJNS4_1CILi4EEESB_NSA_ILi1EEEEEENS1_35KernelTmaWarpSpecializedCooperativeEEENS5_IJNSA_ILi128EEENSA_ILi256EEENSA_ILi64EEEEEENS_12float_e5m2_tENS5_IJlSC_lEEESK_SL_NS4_8TiledMMAINS4_8MMA_AtomIJNS4_4SM904GMMA31MMA_64x256x32_F32E5M2E5M2_SS_TNILNSP_7ScaleInE1ELSR_1EEEEEENS4_6LayoutINS5_IJNSA_ILi2EEESC_SC_EEENS5_IJSC_NSA_ILi0EEESX_EEEEENS5_IJNS4_10UnderscoreES10_S10_EEEEENS4_23SM90_TMA_LOAD_MULTICASTENS4_14ComposedLayoutINS4_7SwizzleILi2ELi4ELi3EEENS4_18smem_ptr_flag_bitsILi8EEENSU_INS5_IJNSA_ILi8EEESI_EEENS5_IJSI_SC_EEEEEEEvNS4_8identityES13_S1D_vS1E_EENS_8epilogue10collective6detail29Sm90TmaWarpSpecializedAdapterINS1H_15DefaultEpilogueISK_SL_SL_NS1G_6thread17LinearCombinationISK_Li1EffLNS1L_9ScaleType4KindE0ELNS_15FloatRoundStyleE2ESK_EENS1_15EpilogueDefaultEEEEEvvEEEEvNT_6ParamsE --------------------------
	.section	.text._ZN7cutlass13device_kernelINS_4gemm6kernel13GemmUniversalIN4cute5tupleIJiiiiEEENS1_10collective13CollectiveMmaINS1_37MainloopSm90TmaGmmaWarpSpecializedFP8ILi9ENS5_IJNS4_1CILi4EEESB_NSA_ILi1EEEEEENS1_35KernelTmaWarpSpecializedCooperativeEEENS5_IJNSA_ILi128EEENSA_ILi256EEENSA_ILi64EEEEEENS_12float_e5m2_tENS5_IJlSC_lEEESK_SL_NS4_8TiledMMAINS4_8MMA_AtomIJNS4_4SM904GMMA31MMA_64x256x32_F32E5M2E5M2_SS_TNILNSP_7ScaleInE1ELSR_1EEEEEENS4_6LayoutINS5_IJNSA_ILi2EEESC_SC_EEENS5_IJSC_NSA_ILi0EEESX_EEEEENS5_IJNS4_10UnderscoreES10_S10_EEEEENS4_23SM90_TMA_LOAD_MULTICASTENS4_14ComposedLayoutINS4_7SwizzleILi2ELi4ELi3EEENS4_18smem_ptr_flag_bitsILi8EEENSU_INS5_IJNSA_ILi8EEESI_EEENS5_IJSI_SC_EEEEEEEvNS4_8identityES13_S1D_vS1E_EENS_8epilogue10collective6detail29Sm90TmaWarpSpecializedAdapterINS1H_15DefaultEpilogueISK_SL_SL_NS1G_6thread17LinearCombinationISK_Li1EffLNS1L_9ScaleType4KindE0ELNS_15FloatRoundStyleE2ESK_EENS1_15EpilogueDefaultEEEEEvvEEEEvNT_6ParamsE,"ax",@progbits
	.align	128
.text._ZN7cutlass13device_kernelINS_4gemm6kernel13GemmUniversalIN4cute5tupleIJiiiiEEENS1_10collective13CollectiveMmaINS1_37MainloopSm90TmaGmmaWarpSpecializedFP8ILi9ENS5_IJNS4_1CILi4EEESB_NSA_ILi1EEEEEENS1_35KernelTmaWarpSpecializedCooperativeEEENS5_IJNSA_ILi128EEENSA_ILi256EEENSA_ILi64EEEEEENS_12float_e5m2_tENS5_IJlSC_lEEESK_SL_NS4_8TiledMMAINS4_8MMA_AtomIJNS4_4SM904GMMA31MMA_64x256x32_F32E5M2E5M2_SS_TNILNSP_7ScaleInE1ELSR_1EEEEEENS4_6LayoutINS5_IJNSA_ILi2EEESC_SC_EEENS5_IJSC_NSA_ILi0EEESX_EEEEENS5_IJNS4_10UnderscoreES10_S10_EEEEENS4_23SM90_TMA_LOAD_MULTICASTENS4_14ComposedLayoutINS4_7SwizzleILi2ELi4ELi3EEENS4_18smem_ptr_flag_bitsILi8EEENSU_INS5_IJNSA_ILi8EEESI_EEENS5_IJSI_SC_EEEEEEEvNS4_8identityES13_S1D_vS1E_EENS_8epilogue10collective6detail29Sm90TmaWarpSpecializedAdapterINS1H_15DefaultEpilogueISK_SL_SL_NS1G_6thread17LinearCombinationISK_Li1EffLNS1L_9ScaleType4KindE0ELNS_15FloatRoundStyleE2ESK_EENS1_15EpilogueDefaultEEEEEvvEEEEvNT_6ParamsE:
        .type           _ZN7cutlass13device_kernelINS_4gemm6kernel13GemmUniversalIN4cute5tupleIJiiiiEEENS1_10collective13CollectiveMmaINS1_37MainloopSm90TmaGmmaWarpSpecializedFP8ILi9ENS5_IJNS4_1CILi4EEESB_NSA_ILi1EEEEEENS1_35KernelTmaWarpSpecializedCooperativeEEENS5_IJNSA_ILi128EEENSA_ILi256EEENSA_ILi64EEEEEENS_12float_e5m2_tENS5_IJlSC_lEEESK_SL_NS4_8TiledMMAINS4_8MMA_AtomIJNS4_4SM904GMMA31MMA_64x256x32_F32E5M2E5M2_SS_TNILNSP_7ScaleInE1ELSR_1EEEEEENS4_6LayoutINS5_IJNSA_ILi2EEESC_SC_EEENS5_IJSC_NSA_ILi0EEESX_EEEEENS5_IJNS4_10UnderscoreES10_S10_EEEEENS4_23SM90_TMA_LOAD_MULTICASTENS4_14ComposedLayoutINS4_7SwizzleILi2ELi4ELi3EEENS4_18smem_ptr_flag_bitsILi8EEENSU_INS5_IJNSA_ILi8EEESI_EEENS5_IJSI_SC_EEEEEEEvNS4_8identityES13_S1D_vS1E_EENS_8epilogue10collective6detail29Sm90TmaWarpSpecializedAdapterINS1H_15DefaultEpilogueISK_SL_SL_NS1G_6thread17LinearCombinationISK_Li1EffLNS1L_9ScaleType4KindE0ELNS_15FloatRoundStyleE2ESK_EENS1_15EpilogueDefaultEEEEEvvEEEEvNT_6ParamsE,@function
        .size           _ZN7cutlass13device_kernelINS_4gemm6kernel13GemmUniversalIN4cute5tupleIJiiiiEEENS1_10collective13CollectiveMmaINS1_37MainloopSm90TmaGmmaWarpSpecializedFP8ILi9ENS5_IJNS4_1CILi4EEESB_NSA_ILi1EEEEEENS1_35KernelTmaWarpSpecializedCooperativeEEENS5_IJNSA_ILi128EEENSA_ILi256EEENSA_ILi64EEEEEENS_12float_e5m2_tENS5_IJlSC_lEEESK_SL_NS4_8TiledMMAINS4_8MMA_AtomIJNS4_4SM904GMMA31MMA_64x256x32_F32E5M2E5M2_SS_TNILNSP_7ScaleInE1ELSR_1EEEEEENS4_6LayoutINS5_IJNSA_ILi2EEESC_SC_EEENS5_IJSC_NSA_ILi0EEESX_EEEEENS5_IJNS4_10UnderscoreES10_S10_EEEEENS4_23SM90_TMA_LOAD_MULTICASTENS4_14ComposedLayoutINS4_7SwizzleILi2ELi4ELi3EEENS4_18smem_ptr_flag_bitsILi8EEENSU_INS5_IJNSA_ILi8EEESI_EEENS5_IJSI_SC_EEEEEEEvNS4_8identityES13_S1D_vS1E_EENS_8epilogue10collective6detail29Sm90TmaWarpSpecializedAdapterINS1H_15DefaultEpilogueISK_SL_SL_NS1G_6thread17LinearCombinationISK_Li1EffLNS1L_9ScaleType4KindE0ELNS_15FloatRoundStyleE2ESK_EENS1_15EpilogueDefaultEEEEEvvEEEEvNT_6ParamsE,(.L_x_345 - _ZN7cutlass13device_kernelINS_4gemm6kernel13GemmUniversalIN4cute5tupleIJiiiiEEENS1_10collective13CollectiveMmaINS1_37MainloopSm90TmaGmmaWarpSpecializedFP8ILi9ENS5_IJNS4_1CILi4EEESB_NSA_ILi1EEEEEENS1_35KernelTmaWarpSpecializedCooperativeEEENS5_IJNSA_ILi128EEENSA_ILi256EEENSA_ILi64EEEEEENS_12float_e5m2_tENS5_IJlSC_lEEESK_SL_NS4_8TiledMMAINS4_8MMA_AtomIJNS4_4SM904GMMA31MMA_64x256x32_F32E5M2E5M2_SS_TNILNSP_7ScaleInE1ELSR_1EEEEEENS4_6LayoutINS5_IJNSA_ILi2EEESC_SC_EEENS5_IJSC_NSA_ILi0EEESX_EEEEENS5_IJNS4_10UnderscoreES10_S10_EEEEENS4_23SM90_TMA_LOAD_MULTICASTENS4_14ComposedLayoutINS4_7SwizzleILi2ELi4ELi3EEENS4_18smem_ptr_flag_bitsILi8EEENSU_INS5_IJNSA_ILi8EEESI_EEENS5_IJSI_SC_EEEEEEEvNS4_8identityES13_S1D_vS1E_EENS_8epilogue10collective6detail29Sm90TmaWarpSpecializedAdapterINS1H_15DefaultEpilogueISK_SL_SL_NS1G_6thread17LinearCombinationISK_Li1EffLNS1L_9ScaleType4KindE0ELNS_15FloatRoundStyleE2ESK_EENS1_15EpilogueDefaultEEEEEvvEEEEvNT_6ParamsE)
        .other          _ZN7cutlass13device_kernelINS_4gemm6kernel13GemmUniversalIN4cute5tupleIJiiiiEEENS1_10collective13CollectiveMmaINS1_37MainloopSm90TmaGmmaWarpSpecializedFP8ILi9ENS5_IJNS4_1CILi4EEESB_NSA_ILi1EEEEEENS1_35KernelTmaWarpSpecializedCooperativeEEENS5_IJNSA_ILi128EEENSA_ILi256EEENSA_ILi64EEEEEENS_12float_e5m2_tENS5_IJlSC_lEEESK_SL_NS4_8TiledMMAINS4_8MMA_AtomIJNS4_4SM904GMMA31MMA_64x256x32_F32E5M2E5M2_SS_TNILNSP_7ScaleInE1ELSR_1EEEEEENS4_6LayoutINS5_IJNSA_ILi2EEESC_SC_EEENS5_IJSC_NSA_ILi0EEESX_EEEEENS5_IJNS4_10UnderscoreES10_S10_EEEEENS4_23SM90_TMA_LOAD_MULTICASTENS4_14ComposedLayoutINS4_7SwizzleILi2ELi4ELi3EEENS4_18smem_ptr_flag_bitsILi8EEENSU_INS5_IJNSA_ILi8EEESI_EEENS5_IJSI_SC_EEEEEEEvNS4_8identityES13_S1D_vS1E_EENS_8epilogue10collective6detail29Sm90TmaWarpSpecializedAdapterINS1H_15DefaultEpilogueISK_SL_SL_NS1G_6thread17LinearCombinationISK_Li1EffLNS1L_9ScaleType4KindE0ELNS_15FloatRoundStyleE2ESK_EENS1_15EpilogueDefaultEEEEEvvEEEEvNT_6ParamsE,@"STO_CUDA_ENTRY STV_DEFAULT"
_ZN7cutlass13device_kernelINS_4gemm6kernel13GemmUniversalIN4cute5tupleIJiiiiEEENS1_10collective13CollectiveMmaINS1_37MainloopSm90TmaGmmaWarpSpecializedFP8ILi9ENS5_IJNS4_1CILi4EEESB_NSA_ILi1EEEEEENS1_35KernelTmaWarpSpecializedCooperativeEEENS5_IJNSA_ILi128EEENSA_ILi256EEENSA_ILi64EEEEEENS_12float_e5m2_tENS5_IJlSC_lEEESK_SL_NS4_8TiledMMAINS4_8MMA_AtomIJNS4_4SM904GMMA31MMA_64x256x32_F32E5M2E5M2_SS_TNILNSP_7ScaleInE1ELSR_1EEEEEENS4_6LayoutINS5_IJNSA_ILi2EEESC_SC_EEENS5_IJSC_NSA_ILi0EEESX_EEEEENS5_IJNS4_10UnderscoreES10_S10_EEEEENS4_23SM90_TMA_LOAD_MULTICASTENS4_14ComposedLayoutINS4_7SwizzleILi2ELi4ELi3EEENS4_18smem_ptr_flag_bitsILi8EEENSU_INS5_IJNSA_ILi8EEESI_EEENS5_IJSI_SC_EEEEEEEvNS4_8identityES13_S1D_vS1E_EENS_8epilogue10collective6detail29Sm90TmaWarpSpecializedAdapterINS1H_15DefaultEpilogueISK_SL_SL_NS1G_6thread17LinearCombinationISK_Li1EffLNS1L_9ScaleType4KindE0ELNS_15FloatRoundStyleE2ESK_EENS1_15EpilogueDefaultEEEEEvvEEEEvNT_6ParamsE:
[----:B------:R-:W0:Y:S02]  /*0000*/  LDC R1, c[0x0][0x28] ;  /* 0x00000a00ff017b82 */ /* 0x000e240000000800 */
[----:B0-----:R-:W-:Y:S01]  /*0010*/  VIADD R1, R1, 0xfffffef8 ;  /* 0xfffffef801017836 */ /* 0x001fe20000000000 */
[----:B------:R-:W0:Y:S01]  /*0020*/  S2R R4, SR_TID.X ;  /* 0x0000000000047919 */ /* 0x000e220000002100 */
[----:B------:R-:W-:Y:S01]  /*0030*/  ELECT P0, URZ, PT ;  /* 0x00000000003f782f */ /* 0x000fe20003800000 */
[----:B------:R-:W-:Y:S01]  /*0040*/  BSSY B0, `(.L_x_0) ;  /* 0x0000015000007945 */ /* 0x000fe20003800000 */
[--C-:B0-----:R-:W-:Y:S02]  /*0050*/  SHF.R.U32.HI R0, RZ, 0x5, R4.reuse ;  /* 0x00000005ff007819 */ /* 0x101fe40000011604 */
[----:B------:R-:W-:-:S03]  /*0060*/  SHF.R.U32.HI R2, RZ, 0x7, R4 ;  /* 0x00000007ff027819 */ /* 0x000fc60000011604 */
[----:B------:R-:W0:Y:S04]  /*0070*/  SHFL.IDX PT, R3, R0, RZ, 0x1f ;  /* 0x00001fff00037589 */ /* 0x000e2800000e0000 */
[----:B------:R-:W1:Y:S01]  /*0080*/  SHFL.IDX PT, R2, R2, RZ, 0x1f ;  /* 0x00001fff02027589 */ /* 0x000e6200000e0000 */
[----:B0-----:R-:W-:Y:S02]  /*0090*/  R2UR UR4, R3 ;  /* 0x00000000030472ca */ /* 0x001fe400000e0000 */
[----:B-1----:R-:W-:-:S11]  /*00a0*/  R2UR UR6, R2 ;  /* 0x00000000020672ca */ /* 0x002fd600000e0000 */
[----:B------:R-:W-:Y:S02]  /*00b0*/  USHF.R.S32.HI UR5, URZ, 0x1f, UR4 ;  /* 0x0000001f3f057899 */ /* 0x000fe40008011404 */
[----:B------:R-:W-:Y:S02]  /*00c0*/  ISETP.NE.OR P0, PT, RZ, UR4, !P0 ;  /* 0x00000004ff007c0c */ /* 0x000fe4000c705670 */
[----:B------:R-:W-:-:S04]  /*00d0*/  ULEA.HI UR5, UR5, UR4, URZ, 0x2 ;  /* 0x0000000405057291 */ /* 0x000fc8000f8f103f */
[----:B------:R-:W-:-:S04]  /*00e0*/  ULOP3.LUT UR5, UR5, 0xfffffffc, URZ, 0xc0, !UPT ;  /* 0xfffffffc05057892 */ /* 0x000fc8000f8ec03f */
[----:B------:R-:W-:-:S03]  /*00f0*/  UIADD3 UR8, UR4, -UR5, URZ ;  /* 0x8000000504087290 */ /* 0x000fc6000fffe03f */
[----:B------:R-:W-:Y:S09]  /*0100*/  @P0 BRA `(.L_x_1) ;  /* 0x0000000000200947 */ /* 0x000ff20003800000 */
[----:B------:R-:W-:Y:S02]  /*0110*/  ULDC.64 UR4, c[0x0][0x198] ;  /* 0x0000660000047ab9 */ /* 0x000fe40000000a00 */
[----:B------:R-:W-:Y:S02]  /*0120*/  UIADD3 UR10, UP0, UR4, 0xf0, URZ ;  /* 0x000000f0040a7890 */ /* 0x000fe4000ff1e03f */
[----:B------:R-:W-:Y:S02]  /*0130*/  UIADD3 UR4, UP1, UR4, 0x1f0, URZ ;  /* 0x000001f004047890 */ /* 0x000fe4000ff3e03f */
[----:B------:R-:W-:Y:S02]  /*0140*/  UIADD3.X UR11, URZ, UR5, URZ, UP0, !UPT ;  /* 0x000000053f0b7290 */ /* 0x000fe400087fe43f */
[----:B------:R-:W-:-:S07]  /*0150*/  UIADD3.X UR5, URZ, UR5, URZ, UP1, !UPT ;  /* 0x000000053f057290 */ /* 0x000fce0008ffe43f */
[----:B------:R0:W-:Y:S02]  /*0160*/  UTMACCTL.PF [UR10] ;  /* 0x000000000a0079b9 */ /* 0x0001e40008040000 */
[----:B------:R0:W-:Y:S02]  /*0170*/  UTMACCTL.PF [UR4] ;  /* 0x00000000040079b9 */ /* 0x0001e40008040000 */
[----:B0-----:R-:W-:Y:S01]  /*0180*/  NOP ;  /* 0x0000000000007918 */ /* 0x001fe20000000000 */
.L_x_1:
[----:B------:R-:W-:Y:S05]  /*0190*/  BSYNC B0 ;  /* 0x0000000000007941 */ /* 0x000fea0003800000 */
.L_x_0:
[----:B------:R-:W0:Y:S01]  /*01a0*/  SHFL.IDX PT, R3, R0, RZ, 0x1f ;  /* 0x00001fff00037589 */ /* 0x000e2200000e0000 */
[----:B------:R-:W-:Y:S01]  /*01b0*/  UISETP.NE.AND UP0, UPT, UR8, 0x3, UPT ;  /* 0x000000030800788c */ /* 0x000fe2000bf05270 */
[----:B------:R-:W-:Y:S01]  /*01c0*/  SHF.R.S32.HI R2, RZ, 0x1f, R4 ;  /* 0x0000001fff027819 */ /* 0x000fe20000011404 */
[----:B------:R-:W-:Y:S02]  /*01d0*/  UIADD3 UR10, UR6, -0x1, URZ ;  /* 0xffffffff060a7890 */ /* 0x000fe4000fffe03f */
[----:B------:R-:W-:Y:S01]  /*01e0*/  ISETP.NE.AND P1, PT, RZ, UR6, PT ;  /* 0x00000006ff007c0c */ /* 0x000fe2000bf25270 */
[----:B------:R-:W-:Y:S01]  /*01f0*/  UISETP.EQ.OR UP0, UPT, UR8, URZ, !UP0 ;  /* 0x0000003f0800728c */ /* 0x000fe2000c702670 */
[----:B------:R-:W-:Y:S01]  /*0200*/  LEA.HI R2, R2, R4, RZ, 0x7 ;  /* 0x0000000402027211 */ /* 0x000fe200078f38ff */
[----:B------:R-:W-:Y:S02]  /*0210*/  UISETP.GE.U32.AND UP1, UPT, UR10, 0x2, UPT ;  /* 0x000000020a00788c */ /* 0x000fe4000bf26070 */
[----:B------:R-:W-:-:S04]  /*0220*/  UISETP.EQ.AND UP0, UPT, UR6, URZ, UP0 ;  /* 0x0000003f0600728c */ /* 0x000fc80008702270 */
[----:B------:R-:W-:-:S04]  /*0230*/  USEL UR13, URZ, 0x1, !UP0 ;  /* 0x000000013f0d7887 */ /* 0x000fc8000c000000 */
[----:B------:R-:W-:Y:S01]  /*0240*/  USEL UR13, UR13, 0x2, UP1 ;  /* 0x000000020d0d7887 */ /* 0x000fe20008800000 */
[----:B0-----:R-:W-:-:S13]  /*0250*/  ISETP.NE.AND P0, PT, R3, RZ, PT ;  /* 0x000000ff0300720c */ /* 0x001fda0003f05270 */
[----:B------:R-:W-:Y:S05]  /*0260*/  @P0 BRA `(.L_x_2) ;  /* 0x00000000008c0947 */ /* 0x000fea0003800000 */
[----:B------:R-:W-:Y:S01]  /*0270*/  ELECT P0, URZ, PT ;  /* 0x00000000003f782f */ /* 0x000fe20003800000 */
[----:B------:R-:W-:-:S12]  /*0280*/  BSSY B0, `(.L_x_2) ;  /* 0x0000021000007945 */ /* 0x000fd80003800000 */
[----:B------:R-:W-:Y:S05]  /*0290*/  @!P0 BRA `(.L_x_3) ;  /* 0x00000000007c8947 */ /* 0x000fea0003800000 */
[----:B------:R-:W0:Y:S01]  /*02a0*/  S2UR UR9, SR_CgaCtaId ;  /* 0x00000000000979c3 */ /* 0x000e220000008800 */
[----:B------:R-:W-:Y:S01]  /*02b0*/  UMOV UR4, 0x400 ;  /* 0x0000040000047882 */ /* 0x000fe20000000000 */
[----:B------:R-:W-:Y:S01]  /*02c0*/  UMOV UR5, 0x1 ;  /* 0x0000000100057882 */ /* 0x000fe20000000000 */
[----:B------:R-:W-:Y:S02]  /*02d0*/  UMOV UR6, 0xe ;  /* 0x0000000e00067882 */ /* 0x000fe40000000000 */
[----:B------:R-:W-:-:S04]  /*02e0*/  UIADD3 UR6, -UR6, 0x100000, URZ ;  /* 0x0010000006067890 */ /* 0x000fc8000fffe13f */
[----:B------:R-:W-:Y:S02]  /*02f0*/  USHF.L.U32 UR7, UR6, 0xb, URZ ;  /* 0x0000000b06077899 */ /* 0x000fe4000800063f */
[----:B------:R-:W-:Y:S02]  /*0300*/  USHF.L.U32 UR6, UR6, 0x1, URZ ;  /* 0x0000000106067899 */ /* 0x000fe4000800063f */
[----:B0-----:R-:W-:Y:S02]  /*0310*/  ULEA UR9, UR9, UR4, 0x18 ;  /* 0x0000000409097291 */ /* 0x001fe4000f8ec03f */
[----:B------:R-:W-:-:S04]  /*0320*/  UIADD3 UR4, -UR5, 0x100000, URZ ;  /* 0x0010000005047890 */ /* 0x000fc8000fffe13f */
[----:B------:R-:W-:Y:S02]  /*0330*/  USHF.L.U32 UR5, UR4, 0xb, URZ ;  /* 0x0000000b04057899 */ /* 0x000fe4000800063f */
[----:B------:R-:W-:Y:S01]  /*0340*/  USHF.L.U32 UR4, UR4, 0x1, URZ ;  /* 0x0000000104047899 */ /* 0x000fe2000800063f */
[----:B------:R-:W0:Y:S11]  /*0350*/  FENCE.VIEW.ASYNC.S ;  /* 0x00000000000073c6 */ /* 0x000e360000000000 */
[----:B0-----:R0:W1:Y:S01]  /*0360*/  SYNCS.EXCH.64 URZ, [UR9], UR4 ;  /* 0x00000004093f75b2 */ /* 0x0010620008000100 */
[----:B------:R0:W2:Y:S01]  /*0370*/  SYNCS.EXCH.64 URZ, [UR9+0x48], UR6 ;  /* 0x00004806093f75b2 */ /* 0x0000a20008000100 */
[----:B------:R0:W3:Y:S01]  /*0380*/  SYNCS.EXCH.64 URZ, [UR9+0x8], UR4 ;  /* 0x00000804093f75b2 */ /* 0x0000e20008000100 */
[----:B------:R0:W4:Y:S01]  /*0390*/  SYNCS.EXCH.64 URZ, [UR9+0x50], UR6 ;  /* 0x00005006093f75b2 */ /* 0x0001220008000100 */
[----:B------:R0:W0:Y:S01]  /*03a0*/  SYNCS.EXCH.64 URZ, [UR9+0x10], UR4 ;  /* 0x00001004093f75b2 */ /* 0x0000220008000100 */
        /* <DEDUP_REMOVED lines=13> */
[----:B------:R-:W-:Y:S01]  /*0480*/  NOP ;  /* 0x0000000000007918 */ /* 0x000fe20000000000 */
.L_x_3:
[----:B0-----:R-:W-:Y:S05]  /*0490*/  BSYNC B0 ;  /* 0x0000000000007941 */ /* 0x001fea0003800000 */
.L_x_2:
[----:B------:R-:W0:Y:S01]  /*04a0*/  SHFL.IDX PT, R0, R0, RZ, 0x1f ;  /* 0x00001fff00007589 */ /* 0x000e2200000e0000 */
[----:B------:R-:W5:Y:S01]  /*04b0*/  S2UR UR9, SR_CTAID.X ;  /* 0x00000000000979c3 */ /* 0x000f620000002500 */
[----:B------:R-:W-:Y:S02]  /*04c0*/  LOP3.LUT R2, R2, 0xffffff80, RZ, 0xc0, !PT ;  /* 0xffffff8002027812 */ /* 0x000fe400078ec0ff */
[----:B------:R-:W-:Y:S02]  /*04d0*/  ELECT P0, URZ, PT ;  /* 0x00000000003f782f */ /* 0x000fe40003800000 */
[----:B------:R-:W-:Y:S01]  /*04e0*/  SHF.R.S32.HI R8, RZ, 0x1f, R3 ;  /* 0x0000001fff087819 */ /* 0x000fe20000011403 */
[----:B------:R-:W-:Y:S01]  /*04f0*/  ULDC UR4, c[0x0][0x150] ;  /* 0x0000540000047ab9 */ /* 0x000fe20000000800 */
[----:B------:R-:W-:Y:S01]  /*0500*/  NOP ;  /* 0x0000000000007918 */ /* 0x000fe20000000000 */
[----:B------:R-:W-:Y:S01]  /*0510*/  IMAD.IADD R4, R4, 0x1, -R2 ;  /* 0x0000000104047824 */ /* 0x000fe200078e0a02 */
[----:B------:R-:W-:Y:S01]  /*0520*/  LEA.HI R8, R8, R3, RZ, 0x2 ;  /* 0x0000000308087211 */ /* 0x000fe200078f10ff */
[----:B------:R-:W1:Y:S01]  /*0530*/  S2R R2, SR_CTAID.Y ;  /* 0x0000000000027919 */ /* 0x000e620000002600 */
[----:B------:R-:W2:Y:S01]  /*0540*/  LDC R9, c[0x0][0x144] ;  /* 0x00005100ff097b82 */ /* 0x000ea20000000800 */
[----:B------:R-:W-:Y:S01]  /*0550*/  NOP ;  /* 0x0000000000007918 */ /* 0x000fe20000000000 */
[----:B------:R-:W-:-:S02]  /*0560*/  SHF.R.S32.HI R5, RZ, 0x1f, R4 ;  /* 0x0000001fff057819 */ /* 0x000fc40000011404 */
[----:B------:R-:W-:Y:S02]  /*0570*/  LOP3.LUT R8, R8, 0x3ffffffc, RZ, 0xc0, !PT ;  /* 0x3ffffffc08087812 */ /* 0x000fe400078ec0ff */
[----:B------:R-:W-:Y:S02]  /*0580*/  LEA.HI R5, R5, R4, RZ, 0x3 ;  /* 0x0000000405057211 */ /* 0x000fe400078f18ff */
[----:B------:R-:W3:Y:S01]  /*0590*/  LDC R11, c[0x0][0x148] ;  /* 0x00005200ff0b7b82 */ /* 0x000ee20000000800 */
[----:B------:R-:W-:Y:S01]  /*05a0*/  IMAD.IADD R8, R3, 0x1, -R8 ;  /* 0x0000000103087824 */ /* 0x000fe200078e0a08 */
[--C-:B------:R-:W-:Y:S02]  /*05b0*/  SHF.R.S32.HI R6, RZ, 0x3, R5.reuse ;  /* 0x00000003ff067819 */ /* 0x100fe40000011405 */
[----:B------:R-:W-:Y:S02]  /*05c0*/  SHF.R.S32.HI R5, RZ, 0x1f, R5 ;  /* 0x0000001fff057819 */ /* 0x000fe40000011405 */
[----:B0-----:R-:W-:-:S02]  /*05d0*/  ISETP.NE.OR P0, PT, R0, RZ, !P0 ;  /* 0x000000ff0000720c */ /* 0x001fc40004705670 */
[----:B------:R-:W-:Y:S02]  /*05e0*/  LEA.HI R5, R5, R6, RZ, 0x2 ;  /* 0x0000000605057211 */ /* 0x000fe400078f10ff */
[----:B-----5:R-:W-:Y:S02]  /*05f0*/  I2FP.F32.U32 R0, UR9 ;  /* 0x0000000900007c45 */ /* 0x020fe40008201000 */
[----:B------:R-:W-:-:S03]  /*0600*/  LOP3.LUT R5, R5, 0xfffffffc, RZ, 0xc0, !PT ;  /* 0xfffffffc05057812 */ /* 0x000fc600078ec0ff */
[----:B------:R-:W-:Y:S01]  /*0610*/  FMUL R7, R0, UR4 ;  /* 0x0000000400077c20 */ /* 0x000fe20008400000 */
[----:B------:R-:W-:Y:S01]  /*0620*/  ULDC UR4, c[0x0][0x154] ;  /* 0x0000550000047ab9 */ /* 0x000fe20000000800 */
[----:B------:R-:W-:Y:S02]  /*0630*/  IMAD.IADD R5, R6, 0x1, -R5 ;  /* 0x0000000106057824 */ /* 0x000fe400078e0a05 */
[----:B------:R-:W-:Y:S01]  /*0640*/  VOTEU.ALL UP0, P0 ;  /* 0x00000000003f7886 */ /* 0x000fe20000000000 */
[----:B------:R-:W-:Y:S01]  /*0650*/  VOTEU.ALL UP1, P0 ;  /* 0x00000000003f7886 */ /* 0x000fe20000020000 */
[----:B------:R-:W0:Y:S01]  /*0660*/  F2I.U32.TRUNC.NTZ R7, R7 ;  /* 0x0000000700077305 */ /* 0x000e22000020f000 */
[----:B------:R-:W-:Y:S01]  /*0670*/  IMAD R5, R8, 0x4, R5 ;  /* 0x0000000408057824 */ /* 0x000fe200078e0205 */
[----:B-1----:R-:W-:Y:S01]  /*0680*/  I2FP.F32.U32 R8, R2 ;  /* 0x0000000200087245 */ /* 0x002fe20000201000 */
[----:B------:R-:W1:Y:S01]  /*0690*/  @!UP0 S2UR UR7, SR_CgaCtaId ;  /* 0x00000000000789c3 */ /* 0x000e620000008800 */
[----:B------:R-:W-:-:S02]  /*06a0*/  @!UP0 UMOV UR6, 0x400 ;  /* 0x0000040000068882 */ /* 0x000fc40000000000 */
[----:B------:R-:W-:Y:S01]  /*06b0*/  SHF.R.S32.HI R0, RZ, 0x1f, R5 ;  /* 0x0000001fff007819 */ /* 0x000fe20000011405 */
[----:B------:R-:W-:Y:S01]  /*06c0*/  FMUL R8, R8, UR4 ;  /* 0x0000000408087c20 */ /* 0x000fe20008400000 */
[----:B------:R-:W-:Y:S02]  /*06d0*/  UMOV UR4, 0x20 ;  /* 0x0000002000047882 */ /* 0x000fe40000000000 */
[----:B------:R-:W-:Y:S01]  /*06e0*/  LEA.HI R0, R0, R5, RZ, 0x2 ;  /* 0x0000000500007211 */ /* 0x000fe200078f10ff */
[----:B------:R-:W-:-:S04]  /*06f0*/  @!UP0 UIADD3 UR4, -UR4, 0x100000, URZ ;  /* 0x0010000004048890 */ /* 0x000fc8000fffe13f */
[----:B------:R-:W-:Y:S02]  /*0700*/  @!UP0 USHF.L.U32 UR5, UR4, 0xb, URZ ;  /* 0x0000000b04058899 */ /* 0x000fe4000800063f */
[----:B------:R-:W-:Y:S01]  /*0710*/  @!UP0 USHF.L.U32 UR4, UR4, 0x1, URZ ;  /* 0x0000000104048899 */ /* 0x000fe2000800063f */
[----:B------:R-:W5:Y:S01]  /*0720*/  F2I.U32.TRUNC.NTZ R8, R8 ;  /* 0x0000000800087305 */ /* 0x000f62000020f000 */
[----:B------:R-:W-:Y:S01]  /*0730*/  LOP3.LUT R6, R0, 0xfffffffc, RZ, 0xc0, !PT ;  /* 0xfffffffc00067812 */ /* 0x000fe200078ec0ff */
[----:B0-----:R-:W-:-:S04]  /*0740*/  IMAD.MOV R10, RZ, RZ, -R7 ;  /* 0x000000ffff0a7224 */ /* 0x001fc800078e0a07 */
[----:B--2---:R-:W-:Y:S02]  /*0750*/  IMAD R0, R9, R10, UR9 ;  /* 0x0000000909007e24 */ /* 0x004fe4000f8e020a */
[C---:B------:R-:W-:Y:S02]  /*0760*/  IMAD.IADD R7, R5.reuse, 0x1, -R6 ;  /* 0x0000000105077824 */ /* 0x040fe400078e0a06 */
[----:B------:R-:W-:-:S03]  /*0770*/  IMAD.SHL.U32 R6, R5, 0x4, RZ ;  /* 0x0000000405067824 */ /* 0x000fc600078e00ff */
[----:B------:R-:W-:Y:S01]  /*0780*/  ISETP.NE.AND P2, PT, R7, R0, PT ;  /* 0x000000000700720c */ /* 0x000fe20003f45270 */
[----:B-1----:R-:W-:Y:S01]  /*0790*/  @!UP0 ULEA UR6, UR7, UR6, 0x18 ;  /* 0x0000000607068291 */ /* 0x002fe2000f8ec03f */
[----:B------:R-:W-:Y:S01]  /*07a0*/  LOP3.LUT R13, R5, 0xc, R6, 0x78, !PT ;  /* 0x0000000c050d7812 */ /* 0x000fe200078e7806 */
[----:B-----5:R-:W-:Y:S01]  /*07b0*/  IMAD.MOV R12, RZ, RZ, -R8 ;  /* 0x000000ffff0c7224 */ /* 0x020fe200078e0a08 */
[----:B------:R-:W0:Y:S01]  /*07c0*/  LDC R7, c[0x0][0x140] ;  /* 0x00005000ff077b82 */ /* 0x000e220000000800 */
[----:B------:R-:W-:Y:S01]  /*07d0*/  VOTEU.ALL UP0, P0 ;  /* 0x00000000003f7886 */ /* 0x000fe20000000000 */
[----:B------:R-:W-:Y:S01]  /*07e0*/  LOP3.LUT P0, RZ, R4, 0x7, RZ, 0xc0, !PT ;  /* 0x0000000704ff7812 */ /* 0x000fe2000780c0ff */
[----:B---3--:R-:W-:Y:S01]  /*07f0*/  IMAD R6, R11, R12, R2 ;  /* 0x0000000c0b067224 */ /* 0x008fe200078e0202 */
[----:B------:R1:W-:Y:S01]  /*0800*/  STL [R1+0x7c], R13 ;  /* 0x00007c0d01007387 */ /* 0x0003e20000100800 */
[----:B------:R-:W-:Y:S01]  /*0810*/  IMAD.MOV.U32 R4, RZ, RZ, 0x1 ;  /* 0x00000001ff047424 */ /* 0x000fe200078e00ff */
[----:B------:R-:W-:-:S03]  /*0820*/  ISETP.LT.U32.AND P0, PT, R13, 0x10, !P0 ;  /* 0x000000100d00780c */ /* 0x000fc60004701070 */
[----:B------:R-:W-:Y:S01]  /*0830*/  @P2 SHF.R.S32.HI R5, RZ, 0x1f, R13 ;  /* 0x0000001fff052819 */ /* 0x000fe2000001140d */
[----:B------:R-:W2:Y:S02]  /*0840*/  FENCE.VIEW.ASYNC.S ;  /* 0x00000000000073c6 */ /* 0x000ea40000000000 */
[----:B--2---:R1:W2:Y:S01]  /*0850*/  @!UP0 SYNCS.EXCH.64 URZ, [UR6+0xa0], UR4 ;  /* 0x0000a004063f85b2 */ /* 0x0042a20008000100 */
[----:B------:R-:W-:-:S04]  /*0860*/  @P2 LEA.HI R5, R5, R13, RZ, 0x2 ;  /* 0x0000000d05052211 */ /* 0x000fc800078f10ff */
[----:B------:R-:W-:-:S04]  /*0870*/  @P2 SHF.R.S32.HI R5, RZ, 0x2, R5 ;  /* 0x00000002ff052819 */ /* 0x000fc80000011405 */
[----:B------:R-:W-:Y:S02]  /*0880*/  @P2 ISETP.NE.AND P3, PT, R5, R6, PT ;  /* 0x000000060500220c */ /* 0x000fe40003f65270 */
[----:B------:R-:W-:Y:S02]  /*0890*/  SEL R5, RZ, 0x1, !P0 ;  /* 0x00000001ff057807 */ /* 0x000fe40004000000 */
[----:B------:R-:W-:Y:S01]  /*08a0*/  @P2 SEL R4, RZ, 0x1, P3 ;  /* 0x00000001ff042807 */ /* 0x000fe20001800000 */
[----:B------:R1:W3:Y:S01]  /*08b0*/  @!UP1 SYNCS.EXCH.64 URZ, [UR6+0xa8], UR4 ;  /* 0x0000a804063f95b2 */ /* 0x0002e20008000100 */
[----:B0-----:R-:W-:Y:S01]  /*08c0*/  ISETP.EQ.U32.AND P4, PT, R7, 0x1, PT ;  /* 0x000000010700780c */ /* 0x001fe20003f82070 */
[----:B------:R-:W-:Y:S01]  /*08d0*/  NOP ;  /* 0x0000000000007918 */ /* 0x000fe20000000000 */
[----:B------:R-:W-:-:S05]  /*08e0*/  LOP3.LUT R4, R4, R5, RZ, 0xc0, !PT ;  /* 0x0000000504047212 */ /* 0x000fca00078ec0ff */
[----:B------:R1:W-:Y:S06]  /*08f0*/  STL [R1+0x78], R4 ;  /* 0x0000780401007387 */ /* 0x0003ec0000100800 */
[----:B--23--:R-:W-:Y:S05]  /*0900*/  @!P4 BRA `(.L_x_4) ;  /* 0x000000000008c947 */ /* 0x00cfea0003800000 */
[----:B----4-:R-:W-:Y:S01]  /*0910*/  UCGABAR_ARV ;  /* 0x00000000000079c7 */ /* 0x010fe20008000000 */
[----:B------:R-:W-:Y:S05]  /*0920*/  BRA `(.L_x_5) ;  /* 0x0000000000047947 */ /* 0x000fea0003800000 */
.L_x_4:
[----:B----4-:R-:W-:Y:S01]  /*0930*/  NOP ;  /* 0x0000000000007918 */ /* 0x010fe20000000000 */
.L_x_5:
[----:B------:R-:W0:Y:S01]  /*0940*/  LDC R3, c[0x0][0x65c] ;  /* 0x00019700ff037b82 */ /* 0x000e220000000800 */
[----:B-1----:R-:W-:Y:S02]  /*0950*/  IMAD.U32 R4, RZ, RZ, UR9 ;  /* 0x00000009ff047e24 */ /* 0x002fe4000f8e00ff */
[----:B------:R-:W-:Y:S01]  /*0960*/  IMAD.MOV.U32 R5, RZ, RZ, RZ ;  /* 0x000000ffff057224 */ /* 0x000fe200078e00ff */
[----:B0-----:R-:W-:-:S13]  /*0970*/  ISETP.NE.AND P2, PT, R3, 0x1, PT ;  /* 0x000000010300780c */ /* 0x001fda0003f45270 */
[----:B------:R-:W0:Y:S01]  /*0980*/  @P2 LDC R7, c[0x0][0x10] ;  /* 0x00000400ff072b82 */ /* 0x000e220000000800 */
[----:B------:R-:W-:Y:S02]  /*0990*/  @P2 IMAD.MOV.U32 R3, RZ, RZ, RZ ;  /* 0x000000ffff032224 */ /* 0x000fe400078e00ff */
[----:B------:R-:W-:-:S05]  /*09a0*/  @P2 IMAD.MOV.U32 R13, RZ, RZ, RZ ;  /* 0x000000ffff0d2224 */ /* 0x000fca00078e00ff */
[----:B------:R-:W1:Y:S01]  /*09b0*/  @!P2 LDC R9, c[0x0][0xc] ;  /* 0x00000300ff09ab82 */ /* 0x000e620000000800 */
[----:B0-----:R-:W-:-:S04]  /*09c0*/  @P2 IMAD.WIDE.U32 R6, R7, UR9, R2 ;  /* 0x0000000907062c25 */ /* 0x001fc8000f8e0002 */
[----:B------:R-:W-:Y:S02]  /*09d0*/  @P2 IMAD.MOV.U32 R19, RZ, RZ, R6 ;  /* 0x000000ffff132224 */ /* 0x000fe400078e0006 */
[----:B------:R-:W-:Y:S02]  /*09e0*/  @P2 IMAD.IADD R23, R7, 0x1, R13 ;  /* 0x0000000107172824 */ /* 0x000fe400078e020d */
[----:B-1----:R-:W-:-:S04]  /*09f0*/  @!P2 IMAD.WIDE.U32 R4, R2, R9, R4 ;  /* 0x000000090204a225 */ /* 0x002fc800078e0004 */
[----:B------:R-:W-:Y:S02]  /*0a00*/  @!P2 IMAD.MOV.U32 R19, RZ, RZ, R4 ;  /* 0x000000ffff13a224 */ /* 0x000fe400078e0004 */
[----:B------:R-:W-:-:S03]  /*0a10*/  @!P2 IMAD.MOV.U32 R23, RZ, RZ, R5 ;  /* 0x000000ffff17a224 */ /* 0x000fc600078e0005 */
[----:B------:R0:W-:Y:S04]  /*0a20*/  STL [R1+0x84], R19 ;  /* 0x0000841301007387 */ /* 0x0001e80000100800 */
[----:B------:R0:W-:Y:S01]  /*0a30*/  STL [R1+0x80], R23 ;  /* 0x0000801701007387 */ /* 0x0001e20000100800 */
[----:B------:R-:W-:Y:S05]  /*0a40*/  @!P4 BRA `(.L_x_6) ;  /* 0x00000000000cc947 */ /* 0x000fea0003800000 */
[----:B------:R-:W-:Y:S01]  /*0a50*/  UCGABAR_WAIT ;  /* 0x0000000000007dc7 */ /* 0x000fe20008000000 */
[----:B------:R-:W-:Y:S01]  /*0a60*/  CCTL.IVALL ;  /* 0x00000000ff00798f */ /* 0x000fe20002000000 */
[----:B------:R-:W-:Y:S05]  /*0a70*/  BRA `(.L_x_7) ;  /* 0x0000000000047947 */ /* 0x000fea0003800000 */
.L_x_6:
[----:B------:R-:W-:Y:S06]  /*0a80*/  BAR.SYNC.DEFER_BLOCKING 0x0 ;  /* 0x0000000000007b1d */ /* 0x000fec0000010000 */
.L_x_7:
[----:B------:R-:W-:Y:S05]  /*0a90*/  @!P1 BRA `(.L_x_8) ;  /* 0x000000e000a49947 */ /* 0x000fea0003800000 */
[----:B------:R-:W-:-:S06]  /*0aa0*/  UISETP.GT.U32.AND UP0, UPT, UR10, 0x1, UPT ;  /* 0x000000010a00788c */ /* 0x000fcc000bf04070 */
[----:B------:R-:W-:-:S13]  /*0ab0*/  PLOP3.LUT P0, PT, PT, PT, UP0, 0x80, 0x0 ;  /* 0x000000000000781c */ /* 0x000fda0003f0f008 */
[----:B------:R-:W-:Y:S05]  /*0ac0*/  @P0 EXIT ;  /* 0x000000000000094d */ /* 0x000fea0003800000 */
[----:B------:R-:W-:Y:S01]  /*0ad0*/  IMAD.MOV.U32 R6, RZ, RZ, -0x1 ;  /* 0xffffffffff067424 */ /* 0x000fe200078e00ff */
[----:B------:R-:W-:Y:S01]  /*0ae0*/  ULDC.64 UR4, c[0x0][0x650] ;  /* 0x0001940000047ab9 */ /* 0x000fe20000000a00 */
[----:B------:R-:W-:Y:S01]  /*0af0*/  IMAD.MOV.U32 R5, RZ, RZ, -0x1 ;  /* 0xffffffffff057424 */ /* 0x000fe200078e00ff */
[----:B------:R-:W-:Y:S01]  /*0b00*/  ISETP.GE.U32.AND P0, PT, R19, UR4, PT ;  /* 0x0000000413007c0c */ /* 0x000fe2000bf06070 */
[----:B------:R-:W-:Y:S01]  /*0b10*/  UMOV UR22, 0xffffffff ;  /* 0xffffffff00167882 */ /* 0x000fe20000000000 */
[----:B------:R1:W-:Y:S01]  /*0b20*/  STL [R1+0x8c], R6 ;  /* 0x00008c0601007387 */ /* 0x0003e20000100800 */
[----:B------:R-:W-:Y:S02]  /*0b30*/  PRMT R4, RZ, 0x7610, R4 ;  /* 0x00007610ff047816 */ /* 0x000fe40000000004 */
[----:B------:R-:W-:Y:S01]  /*0b40*/  ISETP.GE.U32.AND.EX P0, PT, R23, UR5, PT, P0 ;  /* 0x0000000517007c0c */ /* 0x000fe2000bf06100 */
[----:B------:R1:W-:-:S12]  /*0b50*/  STL [R1+0x88], R5 ;  /* 0x0000880501007387 */ /* 0x0003d80000100800 */
[----:B-1----:R-:W-:Y:S05]  /*0b60*/  @P0 BRA `(.L_x_9) ;  /* 0x0000000400380947 */ /* 0x002fea0003800000 */
[----:B------:R-:W1:Y:S01]  /*0b70*/  LDC.64 R14, c[0x0][0x628] ;  /* 0x00018a00ff0e7b82 */ /* 0x000e620000000a00 */
[----:B------:R-:W-:Y:S02]  /*0b80*/  IMAD.MOV.U32 R4, RZ, RZ, R19 ;  /* 0x000000ffff047224 */ /* 0x000fe400078e0013 */
[----:B------:R-:W-:-:S05]  /*0b90*/  IMAD.MOV.U32 R5, RZ, RZ, R23 ;  /* 0x000000ffff057224 */ /* 0x000fca00078e0017 */
[----:B------:R-:W2:Y:S08]  /*0ba0*/  LDC R10, c[0x0][0x630] ;  /* 0x00018c00ff0a7b82 */ /* 0x000eb00000000800 */
[----:B------:R-:W3:Y:S01]  /*0bb0*/  LDC.64 R16, c[0x0][0x620] ;  /* 0x00018800ff107b82 */ /* 0x000ee20000000a00 */
[----:B-1----:R-:W-:-:S04]  /*0bc0*/  ISETP.NE.U32.AND P0, PT, R14, RZ, PT ;  /* 0x000000ff0e00720c */ /* 0x002fc80003f05070 */
[----:B------:R-:W-:-:S13]  /*0bd0*/  ISETP.NE.AND.EX P0, PT, R15, RZ, PT, P0 ;  /* 0x000000ff0f00720c */ /* 0x000fda0003f05300 */
[----:B--23--:R-:W-:Y:S05]  /*0be0*/  @!P0 BRA `(.L_x_10) ;  /* 0x0000000000288947 */ /* 0x00cfea0003800000 */
[----:B------:R-:W1:Y:S02]  /*0bf0*/  LDC R9, c[0x0][0x634] ;  /* 0x00018d00ff097b82 */ /* 0x000e640000000800 */
[----:B-1----:R-:W-:-:S05]  /*0c00*/  IADD3 R9, P0, R19, R9, RZ ;  /* 0x0000000913097210 */ /* 0x002fca0007f1e0ff */
[----:B------:R-:W-:-:S04]  /*0c10*/  IMAD.X R13, RZ, RZ, R23, P0 ;  /* 0x000000ffff0d7224 */ /* 0x000fc800000e0617 */
[----:B------:R-:W-:-:S04]  /*0c20*/  IMAD.WIDE.U32 R4, R13, R14, RZ ;  /* 0x0000000e0d047225 */ /* 0x000fc800078e00ff */
[----:B------:R-:W-:-:S04]  /*0c30*/  IMAD.WIDE.U32 R6, P0, R9, R15, R4 ;  /* 0x0000000f09067225 */ /* 0x000fc80007800004 */
[----:B------:R-:W-:-:S04]  /*0c40*/  IMAD.WIDE.U32 R4, R9, R14, RZ ;  /* 0x0000000e09047225 */ /* 0x000fc800078e00ff */
[----:B------:R-:W-:Y:S01]  /*0c50*/  IMAD.X R9, RZ, RZ, RZ, P0 ;  /* 0x000000ffff097224 */ /* 0x000fe200000e06ff */
[----:B------:R-:W-:Y:S01]  /*0c60*/  IADD3 RZ, P0, R5, R6, RZ ;  /* 0x0000000605ff7210 */ /* 0x000fe20007f1e0ff */
[----:B------:R-:W-:-:S04]  /*0c70*/  IMAD.MOV.U32 R8, RZ, RZ, R7 ;  /* 0x000000ffff087224 */ /* 0x000fc800078e0007 */
[----:B------:R-:W-:-:S08]  /*0c80*/  IMAD.WIDE.U32.X R4, R13, R15, R8, P0 ;  /* 0x0000000f0d047225 */ /* 0x000fd000000e0408 */
.L_x_10:
[----:B------:R-:W1:Y:S01]  /*0c90*/  LDC.64 R20, c[0x0][0x640] ;  /* 0x00019000ff147b82 */ /* 0x000e620000000a00 */
[-C--:B------:R-:W-:Y:S01]  /*0ca0*/  SHF.R.U64 R22, R4, R10.reuse, R5 ;  /* 0x0000000a04167219 */ /* 0x080fe20000001205 */
[----:B------:R-:W-:Y:S01]  /*0cb0*/  IMAD.MOV.U32 R4, RZ, RZ, R19 ;  /* 0x000000ffff047224 */ /* 0x000fe200078e0013 */
[----:B------:R-:W-:Y:S01]  /*0cc0*/  SHF.R.U32.HI R3, RZ, R10, R5 ;  /* 0x0000000aff037219 */ /* 0x000fe20000011605 */
[----:B------:R-:W-:Y:S01]  /*0cd0*/  IMAD.MOV.U32 R5, RZ, RZ, R23 ;  /* 0x000000ffff057224 */ /* 0x000fe200078e0017 */
[----:B------:R-:W-:Y:S01]  /*0ce0*/  IADD3 R7, P0, RZ, -R22, RZ ;  /* 0x80000016ff077210 */ /* 0x000fe20007f1e0ff */
[----:B0-----:R-:W-:Y:S02]  /*0cf0*/  IMAD R23, R11, R12, R2 ;  /* 0x0000000c0b177224 */ /* 0x001fe400078e0202 */
[----:B------:R-:W0:Y:S01]  /*0d00*/  LDC R8, c[0x0][0x618] ;  /* 0x00018600ff087b82 */ /* 0x000e220000000800 */
[----:B------:R-:W-:Y:S02]  /*0d10*/  IMAD.MOV.U32 R11, RZ, RZ, 0x1 ;  /* 0x00000001ff0b7424 */ /* 0x000fe400078e00ff */
[----:B------:R-:W-:-:S02]  /*0d20*/  IMAD.X R3, RZ, RZ, ~R3, P0 ;  /* 0x000000ffff037224 */ /* 0x000fc400000e0e03 */
[----:B------:R-:W-:-:S03]  /*0d30*/  IMAD.WIDE.U32 R4, R7, R16, R4 ;  /* 0x0000001007047225 */ /* 0x000fc600078e0004 */
[----:B------:R-:W2:Y:S01]  /*0d40*/  LDC R14, c[0x0][0x608] ;  /* 0x00018200ff0e7b82 */ /* 0x000ea20000000800 */
[----:B------:R-:W-:-:S04]  /*0d50*/  IMAD R6, R3, R16, RZ ;  /* 0x0000001003067224 */ /* 0x000fc800078e02ff */
[----:B------:R-:W-:-:S03]  /*0d60*/  IMAD R3, R7, R17, R6 ;  /* 0x0000001107037224 */ /* 0x000fc600078e0206 */
[----:B------:R-:W3:Y:S01]  /*0d70*/  LDC R18, c[0x0][0x658] ;  /* 0x00019600ff127b82 */ /* 0x000ee20000000800 */
[----:B------:R-:W-:Y:S01]  /*0d80*/  IMAD.IADD R3, R5, 0x1, R3 ;  /* 0x0000000105037824 */ /* 0x000fe200078e0203 */
[----:B-1----:R-:W-:Y:S01]  /*0d90*/  ISETP.NE.U32.AND P0, PT, R20, RZ, PT ;  /* 0x000000ff1400720c */ /* 0x002fe20003f05070 */
[----:B------:R-:W-:-:S03]  /*0da0*/  IMAD.MOV.U32 R5, RZ, RZ, -0x1 ;  /* 0xffffffffff057424 */ /* 0x000fc600078e00ff */
[----:B------:R-:W-:Y:S02]  /*0db0*/  ISETP.NE.AND.EX P0, PT, R21, RZ, PT, P0 ;  /* 0x000000ff1500720c */ /* 0x000fe40003f05300 */
[----:B------:R-:W1:Y:S01]  /*0dc0*/  LDC R13, c[0x0][0x600] ;  /* 0x00018000ff0d7b82 */ /* 0x000e620000000800 */
[-CC-:B0-----:R-:W-:Y:S02]  /*0dd0*/  SHF.R.U64 R10, R4, R8.reuse, R3.reuse ;  /* 0x00000008040a7219 */ /* 0x181fe40000001203 */
[----:B------:R-:W-:-:S05]  /*0de0*/  SHF.R.U32.HI R3, RZ, R8, R3 ;  /* 0x00000008ff037219 */ /* 0x000fca0000011603 */
[----:B------:R-:W0:Y:S01]  /*0df0*/  LDC R15, c[0x0][0x648] ;  /* 0x00019200ff0f7b82 */ /* 0x000e220000000800 */
[-CC-:B--2---:R-:W-:Y:S02]  /*0e00*/  SHF.R.U64 R19, R10, R14.reuse, R3.reuse ;  /* 0x0000000e0a137219 */ /* 0x184fe40000001203 */
[----:B------:R-:W-:-:S05]  /*0e10*/  SHF.R.U32.HI R3, RZ, R14, R3 ;  /* 0x0000000eff037219 */ /* 0x000fca0000011603 */
[----:B------:R-:W2:Y:S01]  /*0e20*/  LDC R17, c[0x0][0x638] ;  /* 0x00018e00ff117b82 */ /* 0x000ea20000000800 */
[-C--:B---3--:R-:W-:Y:S02]  /*0e30*/  SHF.L.U32 R2, R5, R18.reuse, RZ ;  /* 0x0000001205027219 */ /* 0x088fe400000006ff */
[--C-:B------:R-:W-:Y:S02]  /*0e40*/  SHF.R.U64 R12, R19, R18, R3.reuse ;  /* 0x00000012130c7219 */ /* 0x100fe40000001203 */
[----:B------:R-:W-:Y:S02]  /*0e50*/  LOP3.LUT R8, RZ, R2, RZ, 0x33, !PT ;  /* 0x00000002ff087212 */ /* 0x000fe400078e33ff */
[----:B------:R-:W-:Y:S01]  /*0e60*/  SHF.R.U32.HI R3, RZ, R18, R3 ;  /* 0x00000012ff037219 */ /* 0x000fe20000011603 */
[----:B------:R-:W3:Y:S01]  /*0e70*/  LDC R16, c[0x0][0x610] ;  /* 0x00018400ff107b82 */ /* 0x000ee20000000800 */
[----:B------:R-:W-:Y:S01]  /*0e80*/  IMAD.MOV.U32 R2, RZ, RZ, R12 ;  /* 0x000000ffff027224 */ /* 0x000fe200078e000c */
[----:B------:R-:W-:Y:S06]  /*0e90*/  @!P0 BRA `(.L_x_11) ;  /* 0x0000000000288947 */ /* 0x000fec0003800000 */
[----:B------:R-:W4:Y:S02]  /*0ea0*/  LDC R7, c[0x0][0x64c] ;  /* 0x00019300ff077b82 */ /* 0x000f240000000800 */
[----:B----4-:R-:W-:-:S05]  /*0eb0*/  IADD3 R7, P0, R12, R7, RZ ;  /* 0x000000070c077210 */ /* 0x010fca0007f1e0ff */
        /* <DEDUP_REMOVED lines=8> */
.L_x_11:
[----:B0-----:R-:W-:Y:S01]  /*0f40*/  SHF.R.U64 R4, R2, R15, R3 ;  /* 0x0000000f02047219 */ /* 0x001fe20000001203 */
[----:B-1----:R-:W-:Y:S01]  /*0f50*/  VIADD R5, R13, 0xffffffff ;  /* 0xffffffff0d057836 */ /* 0x002fe20000000000 */
[----:B------:R-:W-:Y:S02]  /*0f60*/  SHF.L.U32 R2, R11, R18, RZ ;  /* 0x000000120b027219 */ /* 0x000fe400000006ff */
[----:B------:R-:W-:Y:S01]  /*0f70*/  LOP3.LUT R3, R19, R8, RZ, 0xc0, !PT ;  /* 0x0000000813037212 */ /* 0x000fe200078ec0ff */
[----:B------:R-:W-:Y:S01]  /*0f80*/  IMAD.MOV R6, RZ, RZ, -R4 ;  /* 0x000000ffff067224 */ /* 0x000fe200078e0a04 */
[----:B------:R-:W-:Y:S02]  /*0f90*/  SEL R0, R0, R23, !P2 ;  /* 0x0000001700007207 */ /* 0x000fe40005000000 */
[----:B------:R-:W-:Y:S01]  /*0fa0*/  LOP3.LUT R5, R10, R5, RZ, 0xc0, !PT ;  /* 0x000000050a057212 */ /* 0x000fe200078ec0ff */
[----:B------:R-:W-:Y:S01]  /*0fb0*/  IMAD R3, R2, R4, R3 ;  /* 0x0000000402037224 */ /* 0x000fe200078e0203 */
[----:B------:R-:W-:Y:S01]  /*0fc0*/  R2UR UR22, R22 ;  /* 0x00000000161672ca */ /* 0x000fe200000e0000 */
[----:B--2---:R-:W-:-:S02]  /*0fd0*/  IMAD R2, R6, R17, R12 ;  /* 0x0000001106027224 */ /* 0x004fc400078e020c */
[----:B---3--:R-:W-:Y:S02]  /*0fe0*/  IMAD R0, R3, R16, R0 ;  /* 0x0000001003007224 */ /* 0x008fe400078e0200 */
[----:B------:R-:W-:Y:S02]  /*0ff0*/  IMAD R3, R2, R13, R5 ;  /* 0x0000000d02037224 */ /* 0x000fe400078e0205 */
[----:B------:R-:W-:-:S03]  /*1000*/  IMAD.MOV.U32 R4, RZ, RZ, 0x1 ;  /* 0x00000001ff047424 */ /* 0x000fc600078e00ff */
[----:B------:R-:W-:Y:S02]  /*1010*/  SEL R2, R3, R0, !P2 ;  /* 0x0000000003027207 */ /* 0x000fe40005000000 */
[----:B------:R-:W-:-:S03]  /*1020*/  SEL R0, R0, R3, !P2 ;  /* 0x0000000300007207 */ /* 0x000fc60005000000 */
[----:B------:R1:W-:Y:S04]  /*1030*/  STL [R1+0x88], R2 ;  /* 0x0000880201007387 */ /* 0x0003e80000100800 */
[----:B------:R1:W-:Y:S02]  /*1040*/  STL [R1+0x8c], R0 ;  /* 0x00008c0001007387 */ /* 0x0003e40000100800 */
.L_x_9:
[----:B------:R-:W-:-:S08]  /*1050*/  NOP ;  /* 0x0000000000007918 */ /* 0x000fd00000000000 */
[----:B------:R-:W2:Y:S02]  /*1060*/  USETMAXREG.TRY_ALLOC.CTAPOOL UP0, 0xe8 ;  /* 0x000000e8000079c8 */ /* 0x000ea40008000600 */
[----:B--2---:R-:W-:-:S13]  /*1070*/  PLOP3.LUT P0, PT, PT, PT, UP0, 0x80, 0x0 ;  /* 0x000000000000781c */ /* 0x004fda0003f0f008 */
[----:B------:R-:W-:Y:S05]  /*1080*/  @!P0 BRA `(.L_x_9) ;  /* 0xfffffffc00f08947 */ /* 0x000fea000383ffff */
[----:B------:R-:W-:Y:S01]  /*1090*/  ULDC.64 UR4, c[0x0][0x598] ;  /* 0x0001660000047ab9 */ /* 0x000fe20000000a00 */
[----:B------:R-:W-:Y:S01]  /*10a0*/  ULDC.64 UR16, c[0x0][0x208] ;  /* 0x0000820000107ab9 */ /* 0x000fe20000000a00 */
[----:B------:R-:W-:-:S04]  /*10b0*/  ISETP.NE.U32.AND P0, PT, RZ, UR4, PT ;  /* 0x00000004ff007c0c */ /* 0x000fc8000bf05070 */
[----:B------:R-:W-:-:S13]  /*10c0*/  ISETP.NE.AND.EX P0, PT, RZ, UR5, PT, P0 ;  /* 0x00000005ff007c0c */ /* 0x000fda000bf05300 */
[----:B------:R-:W-:Y:S05]  /*10d0*/  @!P0 BRA `(.L_x_12) ;  /* 0x0000000000208947 */ /* 0x000fea0003800000 */
[----:B-1----:R-:W1:Y:S02]  /*10e0*/  LDC.64 R2, c[0x0][0x598] ;  /* 0x00016600ff027b82 */ /* 0x002e640000000a00 */
[----:B-1----:R-:W2:Y:S02]  /*10f0*/  LDG.E.64 R2, desc[UR16][R2.64] ;  /* 0x0000001002027981 */ /* 0x002ea4000c1e1b00 */
[----:B--2---:R-:W-:-:S04]  /*1100*/  ISETP.NE.U32.AND P0, PT, R2, RZ, PT ;  /* 0x000000ff0200720c */ /* 0x004fc80003f05070 */
[----:B------:R-:W-:-:S13]  /*1110*/  ISETP.NE.AND.EX P0, PT, R3, RZ, PT, P0 ;  /* 0x000000ff0300720c */ /* 0x000fda0003f05300 */
[----:B------:R-:W-:Y:S05]  /*1120*/  @!P0 BRA `(.L_x_12) ;  /* 0x00000000000c8947 */ /* 0x000fea0003800000 */
[----:B------:R-:W2:Y:S02]  /*1130*/  LD.E R2, desc[UR16][R2.64] ;  /* 0x0000001002027980 */ /* 0x000ea4000c101900 */
[----:B--2---:R-:W-:Y:S01]  /*1140*/  R2UR UR20, R2 ;  /* 0x00000000021472ca */ /* 0x004fe200000e0000 */
[----:B------:R-:W-:-:S14]  /*1150*/  BRA `(.L_x_13) ;  /* 0x0000000000247947 */ /* 0x000fdc0003800000 */
.L_x_12:
[----:B------:R-:W-:Y:S02]  /*1160*/  ULDC.64 UR4, c[0x0][0x588] ;  /* 0x0001620000047ab9 */ /* 0x000fe40000000a00 */
[----:B------:R-:W-:-:S04]  /*1170*/  ISETP.NE.U32.AND P0, PT, RZ, UR4, PT ;  /* 0x00000004ff007c0c */ /* 0x000fc8000bf05070 */
[----:B------:R-:W-:-:S13]  /*1180*/  ISETP.NE.AND.EX P0, PT, RZ, UR5, PT, P0 ;  /* 0x00000005ff007c0c */ /* 0x000fda000bf05300 */
[----:B------:R-:W-:Y:S05]  /*1190*/  @!P0 BRA `(.L_x_14) ;  /* 0x0000000000108947 */ /* 0x000fea0003800000 */
[----:B-1----:R-:W1:Y:S02]  /*11a0*/  LDC.64 R2, c[0x0][0x588] ;  /* 0x00016200ff027b82 */ /* 0x002e640000000a00 */
[----:B-1----:R-:W2:Y:S02]  /*11b0*/  LDG.E R2, desc[UR16][R2.64] ;  /* 0x0000001002027981 */ /* 0x002ea4000c1e1900 */
[----:B--2---:R-:W-:Y:S01]  /*11c0*/  R2UR UR20, R2 ;  /* 0x00000000021472ca */ /* 0x004fe200000e0000 */
[----:B------:R-:W-:-:S14]  /*11d0*/  BRA `(.L_x_13) ;  /* 0x0000000000047947 */ /* 0x000fdc0003800000 */
.L_x_14:
[----:B------:R-:W-:-:S05]  /*11e0*/  ULDC UR20, c[0x0][0x580] ;  /* 0x0001600000147ab9 */ /* 0x000fca0000000800 */
.L_x_13:
[----:B------:R-:W-:Y:S02]  /*11f0*/  ULDC.64 UR4, c[0x0][0x5a0] ;  /* 0x0001680000047ab9 */ /* 0x000fe40000000a00 */
        /* <DEDUP_REMOVED lines=11> */
.L_x_15:
        /* <DEDUP_REMOVED lines=8> */
.L_x_17:
[----:B------:R-:W-:-:S05]  /*1330*/  ULDC UR19, c[0x0][0x584] ;  /* 0x0001610000137ab9 */ /* 0x000fca0000000800 */
.L_x_16:
[----:B------:R-:W-:-:S13]  /*1340*/  LOP3.LUT P0, RZ, R4, 0xff, RZ, 0xc0, !PT ;  /* 0x000000ff04ff7812 */ /* 0x000fda000780c0ff */
[----:B------:R-:W-:Y:S05]  /*1350*/  @!P0 EXIT ;  /* 0x000000000000894d */ /* 0x000fea0003800000 */
[----:B------:R-:W-:Y:S01]  /*1360*/  ULDC UR4, c[0x0][0x28c] ;  /* 0x0000a30000047ab9 */ /* 0x000fe20000000800 */
[----:B------:R-:W-:Y:S02]  /*1370*/  ULOP3.LUT UR21, UR13, 0x1, URZ, 0xfc, !UPT ;  /* 0x000000010d157892 */ /* 0x000fe4000f8efc3f */
[----:B------:R-:W-:-:S04]  /*1380*/  UIADD3 UR4, UR4, 0x3f, URZ ;  /* 0x0000003f04047890 */ /* 0x000fc8000fffe03f */
[----:B------:R-:W-:-:S04]  /*1390*/  USHF.R.S32.HI UR5, URZ, 0x1f, UR4 ;  /* 0x0000001f3f057899 */ /* 0x000fc80008011404 */
[----:B------:R-:W-:-:S03]  /*13a0*/  ULEA.HI UR5, UR5, UR4, URZ, 0x6 ;  /* 0x0000000405057291 */ /* 0x000fc6000f8f303f */
[----:B------:R-:W-:Y:S01]  /*13b0*/  UMOV UR4, URZ ;  /* 0x0000003f00047c82 */ /* 0x000fe20008000000 */
[----:B------:R-:W-:-:S03]  /*13c0*/  USHF.R.S32.HI UR12, URZ, 0x6, UR5 ;  /* 0x000000063f0c7899 */ /* 0x000fc60008011405 */
[----:B------:R-:W-:-:S09]  /*13d0*/  UMOV UR5, URZ ;  /* 0x0000003f00057c82 */ /* 0x000fd20008000000 */
.L_x_300:
[----:B-1----:R-:W1:Y:S01]  /*13e0*/  S2R R0, SR_TID.X ;  /* 0x0000000000007919 */ /* 0x002e620000002100 */
[----:B--2---:R-:W2:Y:S01]  /*13f0*/  S2UR UR11, SR_CgaCtaId ;  /* 0x00000000000b79c3 */ /* 0x004ea20000008800 */
[----:B------:R-:W-:Y:S01]  /*1400*/  UMOV UR14, 0x400 ;  /* 0x00000400000e7882 */ /* 0x000fe20000000000 */
[----:B------:R-:W-:Y:S01]  /*1410*/  UMOV UR6, URZ ;  /* 0x0000003f00067c82 */ /* 0x000fe20008000000 */
[----:B------:R-:W-:Y:S01]  /*1420*/  STL [R1+0x74], RZ ;  /* 0x000074ff01007387 */ /* 0x000fe20000100800 */
[----:B------:R-:W-:Y:S01]  /*1430*/  UMOV UR7, URZ ;  /* 0x0000003f00077c82 */ /* 0x000fe20008000000 */
[----:B------:R-:W-:Y:S01]  /*1440*/  UMOV UR8, URZ ;  /* 0x0000003f00087c82 */ /* 0x000fe20008000000 */
[----:B------:R-:W-:Y:S01]  /*1450*/  UMOV UR18, UR5 ;  /* 0x0000000500127c82 */ /* 0x000fe20008000000 */
[----:B------:R-:W-:Y:S01]  /*1460*/  STL [R1+0x70], RZ ;  /* 0x000070ff01007387 */ /* 0x000fe20000100800 */
[----:B---3--:R-:W3:Y:S01]  /*1470*/  LDC R2, c[0x0][0x28c] ;  /* 0x0000a300ff027b82 */ /* 0x008ee20000000800 */
[----:B------:R-:W-:-:S02]  /*1480*/  CS2R R4, SRZ ;  /* 0x0000000000047805 */ /* 0x000fc4000001ff00 */
[----:B------:R-:W-:Y:S01]  /*1490*/  CS2R R6, SRZ ;  /* 0x0000000000067805 */ /* 0x000fe2000001ff00 */
[----:B------:R-:W-:Y:S01]  /*14a0*/  STL [R1+0x6c], RZ ;  /* 0x00006cff01007387 */ /* 0x000fe20000100800 */
[----:B------:R-:W-:Y:S02]  /*14b0*/  CS2R R8, SRZ ;  /* 0x0000000000087805 */ /* 0x000fe4000001ff00 */
[----:B------:R-:W-:Y:S02]  /*14c0*/  CS2R R10, SRZ ;  /* 0x00000000000a7805 */ /* 0x000fe4000001ff00 */
[----:B------:R-:W-:Y:S01]  /*14d0*/  CS2R R12, SRZ ;  /* 0x00000000000c7805 */ /* 0x000fe2000001ff00 */
[----:B------:R-:W-:Y:S01]  /*14e0*/  STL [R1+0x68], RZ ;  /* 0x000068ff01007387 */ /* 0x000fe20000100800 */
[----:B------:R-:W-:Y:S02]  /*14f0*/  CS2R R14, SRZ ;  /* 0x00000000000e7805 */ /* 0x000fe4000001ff00 */
[----:B------:R-:W-:-:S02]  /*1500*/  CS2R R16, SRZ ;  /* 0x0000000000107805 */ /* 0x000fc4000001ff00 */
[----:B0-----:R-:W-:Y:S01]  /*1510*/  CS2R R18, SRZ ;  /* 0x0000000000127805 */ /* 0x001fe2000001ff00 */
[----:B------:R-:W-:Y:S01]  /*1520*/  STL [R1+0x64], RZ ;  /* 0x000064ff01007387 */ /* 0x000fe20000100800 */
[----:B------:R-:W-:Y:S02]  /*1530*/  CS2R R20, SRZ ;  /* 0x0000000000147805 */ /* 0x000fe4000001ff00 */
[----:B------:R-:W-:Y:S02]  /*1540*/  CS2R R22, SRZ ;  /* 0x0000000000167805 */ /* 0x000fe4000001ff00 */
[----:B------:R-:W-:Y:S01]  /*1550*/  CS2R R152, SRZ ;  /* 0x0000000000987805 */ /* 0x000fe2000001ff00 */
[----:B------:R-:W-:Y:S01]  /*1560*/  STL [R1+0x60], RZ ;  /* 0x000060ff01007387 */ /* 0x000fe20000100800 */
[----:B--2---:R-:W-:Y:S01]  /*1570*/  ULEA UR14, UR11, UR14, 0x18 ;  /* 0x0000000e0b0e7291 */ /* 0x004fe2000f8ec03f */
[----:B------:R-:W-:Y:S02]  /*1580*/  CS2R R154, SRZ ;  /* 0x00000000009a7805 */ /* 0x000fe4000001ff00 */
[----:B------:R-:W-:Y:S01]  /*1590*/  CS2R R156, SRZ ;  /* 0x00000000009c7805 */ /* 0x000fe2000001ff00 */
[----:B------:R-:W-:Y:S01]  /*15a0*/  STL [R1+0x5c], RZ ;  /* 0x00005cff01007387 */ /* 0x000fe20000100800 */
[----:B------:R-:W-:-:S02]  /*15b0*/  CS2R R158, SRZ ;  /* 0x00000000009e7805 */ /* 0x000fc4000001ff00 */
[----:B------:R-:W-:Y:S02]  /*15c0*/  CS2R R160, SRZ ;  /* 0x0000000000a07805 */ /* 0x000fe4000001ff00 */
[----:B------:R-:W-:Y:S02]  /*15d0*/  CS2R R162, SRZ ;  /* 0x0000000000a27805 */ /* 0x000fe4000001ff00 */
[----:B-1----:R-:W-:Y:S01]  /*15e0*/  LOP3.LUT R0, R0, 0x80, RZ, 0xc0, !PT ;  /* 0x0000008000007812 */ /* 0x002fe200078ec0ff */
[----:B------:R-:W-:Y:S01]  /*15f0*/  STL [R1+0x58], RZ ;  /* 0x000058ff01007387 */ /* 0x000fe20000100800 */
[----:B---3--:R-:W-:Y:S02]  /*1600*/  ISETP.GE.AND P0, PT, R2, 0x1, PT ;  /* 0x000000010200780c */ /* 0x008fe40003f06270 */
[----:B------:R-:W-:Y:S02]  /*1610*/  CS2R R2, SRZ ;  /* 0x0000000000027805 */ /* 0x000fe4000001ff00 */
[----:B------:R-:W-:Y:S01]  /*1620*/  SHF.R.U32.HI R0, RZ, 0x7, R0 ;  /* 0x00000007ff007819 */ /* 0x000fe20000011600 */
[----:B------:R-:W-:Y:S01]  /*1630*/  STL [R1+0x54], RZ ;  /* 0x000054ff01007387 */ /* 0x000fe20000100800 */
[----:B------:R-:W-:-:S02]  /*1640*/  CS2R R164, SRZ ;  /* 0x0000000000a47805 */ /* 0x000fc4000001ff00 */
[----:B------:R-:W-:Y:S02]  /*1650*/  CS2R R166, SRZ ;  /* 0x0000000000a67805 */ /* 0x000fe4000001ff00 */
[----:B------:R-:W-:Y:S01]  /*1660*/  CS2R R168, SRZ ;  /* 0x0000000000a87805 */ /* 0x000fe2000001ff00 */
[----:B------:R-:W-:Y:S01]  /*1670*/  STL [R1+0x50], RZ ;  /* 0x000050ff01007387 */ /* 0x000fe20000100800 */
[----:B------:R-:W-:Y:S02]  /*1680*/  CS2R R170, SRZ ;  /* 0x0000000000aa7805 */ /* 0x000fe4000001ff00 */
[----:B------:R-:W-:Y:S02]  /*1690*/  CS2R R172, SRZ ;  /* 0x0000000000ac7805 */ /* 0x000fe4000001ff00 */
[----:B------:R-:W-:Y:S01]  /*16a0*/  CS2R R174, SRZ ;  /* 0x0000000000ae7805 */ /* 0x000fe2000001ff00 */
[----:B------:R-:W0:Y:S01]  /*16b0*/  SHFL.IDX PT, R0, R0, RZ, 0x1f ;  /* 0x00001fff00007589 */ /* 0x000e2200000e0000 */
[----:B------:R-:W-:-:S02]  /*16c0*/  CS2R R176, SRZ ;  /* 0x0000000000b07805 */ /* 0x000fc4000001ff00 */
[----:B------:R-:W-:Y:S02]  /*16d0*/  CS2R R178, SRZ ;  /* 0x0000000000b27805 */ /* 0x000fe4000001ff00 */
[----:B------:R-:W-:Y:S01]  /*16e0*/  CS2R R180, SRZ ;  /* 0x0000000000b47805 */ /* 0x000fe2000001ff00 */
[----:B------:R1:W-:Y:S01]  /*16f0*/  STL [R1+0x4c], RZ ;  /* 0x00004cff01007387 */ /* 0x0003e20000100800 */
[----:B------:R-:W-:Y:S02]  /*1700*/  CS2R R182, SRZ ;  /* 0x0000000000b67805 */ /* 0x000fe4000001ff00 */
[----:B------:R-:W-:Y:S02]  /*1710*/  CS2R R184, SRZ ;  /* 0x0000000000b87805 */ /* 0x000fe4000001ff00 */
[----:B------:R-:W-:Y:S01]  /*1720*/  CS2R R186, SRZ ;  /* 0x0000000000ba7805 */ /* 0x000fe2000001ff00 */
[----:B------:R1:W-:Y:S01]  /*1730*/  STL [R1+0x48], RZ ;  /* 0x000048ff01007387 */ /* 0x0003e20000100800 */
        /* <DEDUP_REMOVED lines=14> */
[----:B------:R-:W-:Y:S02]  /*1820*/  CS2R R210, SRZ ;  /* 0x0000000000d27805 */ /* 0x000fe4000001ff00 */
[----:B0-----:R-:W-:Y:S01]  /*1830*/  R2UR UR9, R0 ;  /* 0x00000000000972ca */ /* 0x001fe200000e0000 */
[----:B------:R1:W-:Y:S01]  /*1840*/  STL [R1+0x38], RZ ;  /* 0x000038ff01007387 */ /* 0x0003e20000100800 */
[----:B------:R-:W-:Y:S01]  /*1850*/  IMAD.MOV.U32 R0, RZ, RZ, RZ ;  /* 0x000000ffff007224 */ /* 0x000fe200078e00ff */
[----:B------:R-:W-:-:S02]  /*1860*/  CS2R R212, SRZ ;  /* 0x0000000000d47805 */ /* 0x000fc4000001ff00 */
[----:B------:R-:W-:Y:S01]  /*1870*/  CS2R R214, SRZ ;  /* 0x0000000000d67805 */ /* 0x000fe2000001ff00 */
[----:B------:R1:W-:Y:S01]  /*1880*/  STL [R1+0x34], RZ ;  /* 0x000034ff01007387 */ /* 0x0003e20000100800 */
[----:B------:R-:W-:Y:S02]  /*1890*/  CS2R R216, SRZ ;  /* 0x0000000000d87805 */ /* 0x000fe4000001ff00 */
[----:B------:R-:W-:Y:S02]  /*18a0*/  CS2R R218, SRZ ;  /* 0x0000000000da7805 */ /* 0x000fe4000001ff00 */
[----:B------:R-:W-:Y:S01]  /*18b0*/  CS2R R220, SRZ ;  /* 0x0000000000dc7805 */ /* 0x000fe2000001ff00 */
[----:B------:R1:W-:Y:S01]  /*18c0*/  STL [R1+0x30], RZ ;  /* 0x000030ff01007387 */ /* 0x0003e20000100800 */
[----:B------:R-:W-:Y:S02]  /*18d0*/  CS2R R222, SRZ ;  /* 0x0000000000de7805 */ /* 0x000fe4000001ff00 */
[----:B------:R-:W-:Y:S01]  /*18e0*/  CS2R R224, SRZ ;  /* 0x0000000000e07805 */ /* 0x000fe2000001ff00 */
[----:B------:R-:W-:Y:S01]  /*18f0*/  IMAD.MOV.U32 R226, RZ, RZ, RZ ;  /* 0x000000ffffe27224 */ /* 0x000fe200078e00ff */
[----:B------:R1:W-:Y:S01]  /*1900*/  STL [R1+0x2c], RZ ;  /* 0x00002cff01007387 */ /* 0x0003e20000100800 */
[----:B------:R-:W-:Y:S01]  /*1910*/  ULEA.HI UR10, UR9, UR9, URZ, 0x1 ;  /* 0x00000009090a7291 */ /* 0x000fe2000f8f083f */
[----:B------:R-:W-:Y:S01]  /*1920*/  IMAD.U32 R227, RZ, RZ, UR4 ;  /* 0x00000004ffe37e24 */ /* 0x000fe2000f8e00ff */
[----:B------:R-:W-:Y:S01]  /*1930*/  CS2R R24, SRZ ;  /* 0x0000000000187805 */ /* 0x000fe2000001ff00 */
[----:B------:R1:W-:Y:S01]  /*1940*/  STL [R1+0x28], RZ ;  /* 0x000028ff01007387 */ /* 0x0003e20000100800 */
[----:B------:R-:W-:Y:S01]  /*1950*/  ULOP3.LUT UR10, UR10, 0xffffe, URZ, 0xc0, !UPT ;  /* 0x000ffffe0a0a7892 */ /* 0x000fe2000f8ec03f */
[----:B------:R-:W-:-:S02]  /*1960*/  CS2R R26, SRZ ;  /* 0x00000000001a7805 */ /* 0x000fc4000001ff00 */
[----:B------:R-:W-:Y:S01]  /*1970*/  CS2R R28, SRZ ;  /* 0x00000000001c7805 */ /* 0x000fe2000001ff00 */
[----:B------:R1:W-:Y:S01]  /*1980*/  STL [R1+0x24], RZ ;  /* 0x000024ff01007387 */ /* 0x0003e20000100800 */
[----:B------:R-:W-:Y:S01]  /*1990*/  UIADD3 UR10, UR9, -UR10, URZ ;  /* 0x8000000a090a7290 */ /* 0x000fe2000fffe03f */
[----:B----4-:R-:W-:Y:S02]  /*19a0*/  CS2R R30, SRZ ;  /* 0x00000000001e7805 */ /* 0x010fe4000001ff00 */
[----:B------:R-:W-:Y:S01]  /*19b0*/  CS2R R32, SRZ ;  /* 0x0000000000207805 */ /* 0x000fe2000001ff00 */
[----:B------:R1:W-:Y:S01]  /*19c0*/  STL [R1+0x20], RZ ;  /* 0x000020ff01007387 */ /* 0x0003e20000100800 */
[----:B------:R-:W-:Y:S01]  /*19d0*/  ULEA UR10, UR10, UR14, 0xc ;  /* 0x0000000e0a0a7291 */ /* 0x000fe2000f8e603f */
[----:B------:R-:W-:Y:S02]  /*19e0*/  CS2R R34, SRZ ;  /* 0x0000000000227805 */ /* 0x000fe4000001ff00 */
[----:B------:R-:W-:Y:S01]  /*19f0*/  CS2R R36, SRZ ;  /* 0x0000000000247805 */ /* 0x000fe2000001ff00 */
[----:B------:R1:W-:Y:S01]  /*1a00*/  STL [R1+0x1c], RZ ;  /* 0x00001cff01007387 */ /* 0x0003e20000100800 */
[----:B------:R-:W-:Y:S01]  /*1a10*/  UIADD3 UR10, UR10, 0x180, URZ ;  /* 0x000001800a0a7890 */ /* 0x000fe2000fffe03f */
[----:B------:R-:W-:-:S02]  /*1a20*/  CS2R R38, SRZ ;  /* 0x0000000000267805 */ /* 0x000fc4000001ff00 */
[----:B------:R-:W-:Y:S01]  /*1a30*/  CS2R R40, SRZ ;  /* 0x0000000000287805 */ /* 0x000fe2000001ff00 */
[----:B------:R1:W-:Y:S01]  /*1a40*/  STL [R1+0x18], RZ ;  /* 0x000018ff01007387 */ /* 0x0003e20000100800 */
[----:B------:R-:W-:Y:S01]  /*1a50*/  USHF.R.U32.HI UR10, URZ, 0x4, UR10 ;  /* 0x000000043f0a7899 */ /* 0x000fe2000801160a */
[----:B------:R-:W-:Y:S02]  /*1a60*/  CS2R R42, SRZ ;  /* 0x00000000002a7805 */ /* 0x000fe4000001ff00 */
[----:B------:R-:W-:Y:S01]  /*1a70*/  CS2R R44, SRZ ;  /* 0x00000000002c7805 */ /* 0x000fe2000001ff00 */
[----:B------:R1:W-:Y:S01]  /*1a80*/  STL [R1+0x14], RZ ;  /* 0x000014ff01007387 */ /* 0x0003e20000100800 */
[----:B------:R-:W-:Y:S01]  /*1a90*/  ULOP3.LUT UR15, UR10, 0x3fff, URZ, 0xc0, !UPT ;  /* 0x00003fff0a0f7892 */ /* 0x000fe2000f8ec03f */
        /* <DEDUP_REMOVED lines=18> */
[----:B------:R1:W-:Y:S01]  /*1bc0*/  STL [R1], RZ ;  /* 0x000000ff01007387 */ /* 0x0003e20000100800 */
[----:B------:R-:W-:-:S02]  /*1bd0*/  CS2R R74, SRZ ;  /* 0x00000000004a7805 */ /* 0x000fc4000001ff00 */
[----:B------:R-:W-:Y:S02]  /*1be0*/  CS2R R76, SRZ ;  /* 0x00000000004c7805 */ /* 0x000fe4000001ff00 */
[----:B------:R-:W-:Y:S02]  /*1bf0*/  CS2R R78, SRZ ;  /* 0x00000000004e7805 */ /* 0x000fe4000001ff00 */
[----:B------:R-:W-:Y:S02]  /*1c00*/  CS2R R80, SRZ ;  /* 0x0000000000507805 */ /* 0x000fe4000001ff00 */
[----:B------:R-:W-:Y:S02]  /*1c10*/  CS2R R82, SRZ ;  /* 0x0000000000527805 */ /* 0x000fe4000001ff00 */
[----:B------:R-:W-:Y:S02]  /*1c20*/  CS2R R84, SRZ ;  /* 0x0000000000547805 */ /* 0x000fe4000001ff00 */
        /* <DEDUP_REMOVED lines=32> */
[----:B------:R-:W-:Y:S01]  /*1e30*/  CS2R R150, SRZ ;  /* 0x0000000000967805 */ /* 0x000fe2000001ff00 */
[----:B-1----:R-:W-:Y:S06]  /*1e40*/  @!P0 BRA `(.L_x_18) ;  /* 0x0000001000688947 */ /* 0x002fec0003800000 */
[----:B------:R-:W-:-:S06]  /*1e50*/  UISETP.NE.AND UP0, UPT, UR21, 0x3, UPT ;  /* 0x000000031500788c */ /* 0x000fcc000bf05270 */
[----:B------:R-:W-:-:S13]  /*1e60*/  PLOP3.LUT P1, PT, PT, PT, UP0, 0x80, 0x0 ;  /* 0x000000000000781c */ /* 0x000fda0003f2f008 */
[----:B------:R-:W-:Y:S05]  /*1e70*/  @!P1 BRA `(.L_x_19) ;  /* 0x0000000000049947 */ /* 0x000fea0003800000 */
[----:B------:R-:W-:Y:S01]  /*1e80*/  BPT.TRAP 0x1 ;  /* 0x000000040000795c */ /* 0x000fe20000300000 */
.L_x_19:
[----:B------:R-:W-:Y:S01]  /*1e90*/  ULEA UR6, UR5, UR14, 0x3 ;  /* 0x0000000e05067291 */ /* 0x000fe2000f8e183f */
[----:B------:R-:W-:-:S05]  /*1ea0*/  IMAD.U32 R0, RZ, RZ, UR4 ;  /* 0x00000004ff007e24 */ /* 0x000fca000f8e00ff */
[----:B------:R-:W-:-:S04]  /*1eb0*/  SHF.L.U32 R0, R0, 0x1f, RZ ;  /* 0x0000001f00007819 */ /* 0x000fc800000006ff */
[----:B------:R0:W1:Y:S01]  /*1ec0*/  SYNCS.PHASECHK.TRANS64.TRYWAIT P0, [UR6], R0 ;  /* 0x00000000ff0075a7 */ /* 0x0000620008000146 */
[----:B------:R-:W-:Y:S05]  /*1ed0*/  @!P1 BRA `(.L_x_20) ;  /* 0x0000000000049947 */ /* 0x000fea0003800000 */
[----:B------:R-:W-:Y:S01]  /*1ee0*/  BPT.TRAP 0x1 ;  /* 0x000000040000795c */ /* 0x000fe20000300000 */
.L_x_20:
[----:B-1----:R-:W-:Y:S05]  /*1ef0*/  @P0 BRA `(.L_x_21) ;  /* 0x0000000000080947 */ /* 0x002fea0003800000 */
[----:B------:R-:W1:Y:S02]  /*1f00*/  SYNCS.PHASECHK.TRANS64.TRYWAIT P0, [UR6], R0 ;  /* 0x00000000ff0075a7 */ /* 0x000e640008000146 */
[----:B-1----:R-:W-:Y:S05]  /*1f10*/  @!P0 BRA `(.L_x_22) ;  /* 0x000000e800208947 */ /* 0x002fea0003800000 */
.L_x_21:
[----:B------:R-:W-:Y:S01]  /*1f20*/  UIADD3 UR6, UR14, 0x12180, URZ ;  /* 0x000121800e067890 */ /* 0x000fe2000fffe03f */
[----:B------:R-:W-:Y:S01]  /*1f30*/  WARPGROUP.ARRIVE ;  /* 0x00000000000079c5 */ /* 0x000fe20000000000 */
[----:B------:R-:W-:Y:S01]  /*1f40*/  ULOP3.LUT UR8, UR15, 0x10000, URZ, 0xfc, !UPT ;  /* 0x000100000f087892 */ /* 0x000fe2000f8efc3f */
[----:B------:R2:W-:Y:S01]  /*1f50*/  STL [R1+0x74], RZ ;  /* 0x000074ff01007387 */ /* 0x0005e20000100800 */
[----:B------:R-:W-:Y:S01]  /*1f60*/  USHF.R.U32.HI UR6, URZ, 0x4, UR6 ;  /* 0x000000043f067899 */ /* 0x000fe20008011606 */
[----:B01----:R-:W-:Y:S01]  /*1f70*/  IMAD.MOV.U32 R0, RZ, RZ, RZ ;  /* 0x000000ffff007224 */ /* 0x003fe200078e00ff */
[----:B------:R-:W-:Y:S01]  /*1f80*/  ULEA UR8, UR5, UR8, 0x9 ;  /* 0x0000000805087291 */ /* 0x000fe2000f8e483f */
[----:B------:R2:W-:Y:S01]  /*1f90*/  STL [R1+0x70], RZ ;  /* 0x000070ff01007387 */ /* 0x0005e20000100800 */
[----:B------:R-:W-:Y:S01]  /*1fa0*/  ULOP3.LUT UR6, UR6, 0x3fff, URZ, 0xc0, !UPT ;  /* 0x00003fff06067892 */ /* 0x000fe2000f8ec03f */
[----:B------:R-:W-:Y:S01]  /*1fb0*/  CS2R R2, SRZ ;  /* 0x0000000000027805 */ /* 0x000fe2000001ff00 */
[----:B------:R-:W-:Y:S01]  /*1fc0*/  UMOV UR9, 0x80000020 ;  /* 0x8000002000097882 */ /* 0x000fe20000000000 */
[----:B------:R-:W-:Y:S01]  /*1fd0*/  UMOV UR11, 0x80000020 ;  /* 0x80000020000b7882 */ /* 0x000fe20000000000 */
[----:B------:R-:W-:Y:S01]  /*1fe0*/  ULOP3.LUT UR6, UR6, 0x10000, URZ, 0xfc, !UPT ;  /* 0x0001000006067892 */ /* 0x000fe2000f8efc3f */
[----:B------:R2:W-:Y:S01]  /*1ff0*/  STL [R1+0x6c], RZ ;  /* 0x00006cff01007387 */ /* 0x0005e20000100800 */
[----:B------:R-:W-:Y:S01]  /*2000*/  ULDC UR7, c[0x0][0x50c] ;  /* 0x0001430000077ab9 */ /* 0x000fe20000000800 */
[----:B------:R-:W-:Y:S01]  /*2010*/  CS2R R4, SRZ ;  /* 0x0000000000047805 */ /* 0x000fe2000001ff00 */
[----:B------:R-:W-:Y:S01]  /*2020*/  ULEA UR10, UR5, UR6, 0xa ;  /* 0x00000006050a7291 */ /* 0x000fe2000f8e503f */
[----:B------:R2:W-:Y:S01]  /*2030*/  STL [R1+0x68], RZ ;  /* 0x000068ff01007387 */ /* 0x0005e20000100800 */
[----:B------:R-:W-:Y:S01]  /*2040*/  UISETP.NE.AND UP0, UPT, UR7, 0x2, UPT ;  /* 0x000000020700788c */ /* 0x000fe2000bf05270 */
[----:B------:R-:W-:Y:S01]  /*2050*/  CS2R R6, SRZ ;  /* 0x0000000000067805 */ /* 0x000fe2000001ff00 */
[----:B------:R-:W-:Y:S01]  /*2060*/  UMOV UR6, 0x2 ;  /* 0x0000000200067882 */ /* 0x000fe20000000000 */
[----:B------:R2:W-:Y:S01]  /*2070*/  STL [R1+0x64], RZ ;  /* 0x000064ff01007387 */ /* 0x0005e20000100800 */
[----:B------:R-:W-:Y:S01]  /*2080*/  USEL UR7, URZ, 0x1, UP0 ;  /* 0x000000013f077887 */ /* 0x000fe20008000000 */
[----:B------:R-:W-:-:S02]  /*2090*/  CS2R R8, SRZ ;  /* 0x0000000000087805 */ /* 0x000fc4000001ff00 */
[----:B------:R-:W-:Y:S01]  /*20a0*/  CS2R R10, SRZ ;  /* 0x00000000000a7805 */ /* 0x000fe2000001ff00 */
[----:B------:R-:W-:Y:S01]  /*20b0*/  QGMMA.64x256x32.F32.E5M2.E5M2 R24, gdesc[UR8], RZ, !UPT ;  /* 0x03e00000081879f3 */ /* 0x000fe2000c7038ff */
[----:B------:R2:W-:Y:S01]  /*20c0*/  STL [R1+0x60], RZ ;  /* 0x000060ff01007387 */ /* 0x0005e20000100800 */
[----:B------:R-:W-:Y:S01]  /*20d0*/  UIADD3 UR8, UR8, 0x2, URZ ;  /* 0x0000000208087890 */ /* 0x000fe2000fffe03f */
[----:B------:R-:W-:Y:S01]  /*20e0*/  ISETP.NE.AND P0, PT, RZ, UR7, PT ;  /* 0x00000007ff007c0c */ /* 0x000fe2000bf05270 */
[----:B------:R-:W-:Y:S01]  /*20f0*/  UIADD3 UR10, UR10, 0x2, URZ ;  /* 0x000000020a0a7890 */ /* 0x000fe2000fffe03f */
[----:B------:R2:W-:Y:S01]  /*2100*/  STL [R1+0x5c], RZ ;  /* 0x00005cff01007387 */ /* 0x0005e20000100800 */
[----:B------:R-:W-:Y:S01]  /*2110*/  UMOV UR9, 0x80000020 ;  /* 0x8000002000097882 */ /* 0x000fe20000000000 */
[----:B------:R-:W-:Y:S01]  /*2120*/  UMOV UR11, 0x80000020 ;  /* 0x80000020000b7882 */ /* 0x000fe20000000000 */
        /* <DEDUP_REMOVED lines=58> */
[----:B------:R-:W-:-:S03]  /*24d0*/  IMAD.MOV.U32 R226, RZ, RZ, RZ ;  /* 0x000000ffffe27224 */ /* 0x000fc600078e00ff */
[----:B------:R2:W-:Y:S04]  /*24e0*/  STL [R1+0x1c], RZ ;  /* 0x00001cff01007387 */ /* 0x0005e80000100800 */
[----:B------:R2:W-:Y:S04]  /*24f0*/  STL [R1+0x18], RZ ;  /* 0x000018ff01007387 */ /* 0x0005e80000100800 */
[----:B------:R2:W-:Y:S04]  /*2500*/  STL [R1+0x14], RZ ;  /* 0x000014ff01007387 */ /* 0x0005e80000100800 */
[----:B------:R2:W-:Y:S04]  /*2510*/  STL [R1+0x10], RZ ;  /* 0x000010ff01007387 */ /* 0x0005e80000100800 */
[----:B------:R2:W-:Y:S04]  /*2520*/  STL [R1+0xc], RZ ;  /* 0x00000cff01007387 */ /* 0x0005e80000100800 */
[----:B------:R2:W-:Y:S04]  /*2530*/  STL [R1+0x8], RZ ;  /* 0x000008ff01007387 */ /* 0x0005e80000100800 */
[----:B------:R2:W-:Y:S04]  /*2540*/  STL [R1+0x4], RZ ;  /* 0x000004ff01007387 */ /* 0x0005e80000100800 */
[----:B------:R2:W-:Y:S01]  /*2550*/  STL [R1], RZ ;  /* 0x000000ff01007387 */ /* 0x0005e20000100800 */
[----:B------:R-:W-:Y:S01]  /*2560*/  QGMMA.64x256x32.F32.E5M2.E5M2 R24, gdesc[UR8], R24, gsb0 ;  /* 0x03e00000081879f3 */ /* 0x000fe20008003818 */
[----:B------:R-:W-:Y:S05]  /*2570*/  @!P0 BRA `(.L_x_23) ;  /* 0x0000000800808947 */ /* 0x000fea0003800000 */
[----:B------:R-:W-:Y:S02]  /*2580*/  WARPGROUP.DEPBAR.LE gsb0, 0x0 ;  /* 0x00008000000079c5 */ /* 0x000fe40000010000 */
[----:B------:R-:W-:-:S01]  /*2590*/  FADD R227, RZ, R122 ;  /* 0x0000007affe37221 */ /* 0x000fc20000000000 */
[----:B------:R-:W-:Y:S01]  /*25a0*/  FADD R226, RZ, R24 ;  /* 0x00000018ffe27221 */ /* 0x000fe20000000000 */
[----:B------:R-:W-:-:S01]  /*25b0*/  FADD R225, RZ, R25 ;  /* 0x00000019ffe17221 */ /* 0x000fc20000000000 */
[----:B------:R-:W-:Y:S01]  /*25c0*/  FADD R224, RZ, R26 ;  /* 0x0000001affe07221 */ /* 0x000fe20000000000 */
[----:B------:R-:W-:-:S01]  /*25d0*/  FADD R223, RZ, R27 ;  /* 0x0000001bffdf7221 */ /* 0x000fc20000000000 */
[----:B------:R0:W-:Y:S01]  /*25e0*/  STL [R1], R227 ;  /* 0x000000e301007387 */ /* 0x0001e20000100800 */
[----:B------:R-:W-:-:S01]  /*25f0*/  FADD R222, RZ, R28 ;  /* 0x0000001cffde7221 */ /* 0x000fc20000000000 */
[----:B------:R-:W-:Y:S01]  /*2600*/  FADD R221, RZ, R29 ;  /* 0x0000001dffdd7221 */ /* 0x000fe20000000000 */
[----:B------:R-:W-:-:S01]  /*2610*/  FADD R220, RZ, R30 ;  /* 0x0000001effdc7221 */ /* 0x000fc20000000000 */
[----:B------:R-:W-:Y:S01]  /*2620*/  FADD R219, RZ, R31 ;  /* 0x0000001fffdb7221 */ /* 0x000fe20000000000 */
[----:B------:R-:W-:-:S01]  /*2630*/  FADD R218, RZ, R32 ;  /* 0x00000020ffda7221 */ /* 0x000fc20000000000 */
[----:B------:R-:W-:Y:S01]  /*2640*/  FADD R217, RZ, R33 ;  /* 0x00000021ffd97221 */ /* 0x000fe20000000000 */
[----:B------:R-:W-:-:S01]  /*2650*/  FADD R216, RZ, R34 ;  /* 0x00000022ffd87221 */ /* 0x000fc20000000000 */
[----:B------:R-:W-:Y:S01]  /*2660*/  FADD R215, RZ, R35 ;  /* 0x00000023ffd77221 */ /* 0x000fe20000000000 */
[----:B------:R-:W-:-:S01]  /*2670*/  FADD R214, RZ, R36 ;  /* 0x00000024ffd67221 */ /* 0x000fc20000000000 */
[----:B0-----:R-:W-:Y:S01]  /*2680*/  FADD R227, RZ, R123 ;  /* 0x0000007bffe37221 */ /* 0x001fe20000000000 */
[----:B------:R-:W-:-:S01]  /*2690*/  FADD R213, RZ, R37 ;  /* 0x00000025ffd57221 */ /* 0x000fc20000000000 */
[----:B------:R-:W-:Y:S01]  /*26a0*/  FADD R212, RZ, R38 ;  /* 0x00000026ffd47221 */ /* 0x000fe20000000000 */
[----:B------:R-:W-:-:S01]  /*26b0*/  FADD R211, RZ, R39 ;  /* 0x00000027ffd37221 */ /* 0x000fc20000000000 */
[----:B------:R-:W-:Y:S01]  /*26c0*/  FADD R210, RZ, R40 ;  /* 0x00000028ffd27221 */ /* 0x000fe20000000000 */
[----:B------:R0:W-:Y:S01]  /*26d0*/  STL [R1+0x4], R227 ;  /* 0x000004e301007387 */ /* 0x0001e20000100800 */
        /* <DEDUP_REMOVED lines=93> */
[----:B------:R-:W-:Y:S01]  /*2cb0*/  UMOV UR6, URZ ;  /* 0x0000003f00067c82 */ /* 0x000fe20008000000 */
[----:B0-----:R-:W-:-:S05]  /*2cc0*/  FADD R227, RZ, R130 ;  /* 0x00000082ffe37221 */ /* 0x001fca0000000000 */
[----:B------:R0:W-:Y:S02]  /*2cd0*/  STL [R1+0x20], R227 ;  /* 0x000020e301007387 */ /* 0x0001e40000100800 */
        /* <DEDUP_REMOVED lines=42> */
.L_x_23:
[----:B------:R-:W-:-:S04]  /*2f80*/  UIADD3 UR18, UR5, 0x1, URZ ;  /* 0x0000000105127890 */ /* 0x000fc8000fffe03f */
[----:B------:R-:W-:-:S04]  /*2f90*/  UISETP.NE.AND UP0, UPT, UR18, 0x9, UPT ;  /* 0x000000091200788c */ /* 0x000fc8000bf05270 */
[----:B------:R-:W-:Y:S02]  /*2fa0*/  USEL UR8, URZ, 0x1, UP0 ;  /* 0x000000013f087887 */ /* 0x000fe40008000000 */
[----:B------:R-:W-:Y:S02]  /*2fb0*/  USEL UR18, UR18, URZ, UP0 ;  /* 0x0000003f12127287 */ /* 0x000fe40008000000 */
[----:B------:R-:W-:-:S06]  /*2fc0*/  ULOP3.LUT UR8, UR4, UR8, URZ, 0x3c, !UPT ;  /* 0x0000000804087292 */ /* 0x000fcc000f8e3c3f */
[----:B0-----:R-:W-:Y:S01]  /*2fd0*/  IMAD.U32 R227, RZ, RZ, UR8 ;  /* 0x00000008ffe37e24 */ /* 0x001fe2000f8e00ff */
[----:B------:R-:W-:-:S06]  /*2fe0*/  UMOV UR8, 0x1 ;  /* 0x0000000100087882 */ /* 0x000fcc0000000000 */
.L_x_18:
[----:B------:R-:W-:-:S04]  /*2ff0*/  UISETP.LT.AND UP0, UPT, UR12, 0x1, UPT ;  /* 0x000000010c00788c */ /* 0x000fc8000bf01270 */
[----:B------:R-:W-:-:S04]  /*3000*/  USEL UR9, UR12, 0x1, UP0 ;  /* 0x000000010c097887 */ /* 0x000fc80008000000 */
[----:B------:R-:W-:-:S04]  /*3010*/  UIADD3 UR9, UR12, -UR9, URZ ;  /* 0x800000090c097290 */ /* 0x000fc8000fffe03f */
[----:B------:R-:W-:-:S06]  /*3020*/  UISETP.GE.AND UP0, UPT, UR9, 0x1, UPT ;  /* 0x000000010900788c */ /* 0x000fcc000bf06270 */
[----:B------:R-:W-:-:S13]  /*3030*/  PLOP3.LUT P0, PT, PT, PT, UP0, 0x80, 0x0 ;  /* 0x000000000000781c */ /* 0x000fda0003f0f008 */
[----:B------:R-:W-:Y:S05]  /*3040*/  @!P0 BRA `(.L_x_24) ;  /* 0x0000001000a48947 */ /* 0x000fea0003800000 */
[----:B------:R-:W-:Y:S01]  /*3050*/  IMAD.U32 R228, RZ, RZ, UR9 ;  /* 0x00000009ffe47e24 */ /* 0x000fe2000f8e00ff */
[----:B------:R-:W-:Y:S01]  /*3060*/  UMOV UR23, UR5 ;  /* 0x0000000500177c82 */ /* 0x000fe20008000000 */
[----:B------:R-:W-:-:S05]  /*3070*/  ULDC UR24, c[0x0][0x50c] ;  /* 0x0001430000187ab9 */ /* 0x000fca0000000800 */
.L_x_32:
[----:B------:R-:W-:-:S06]  /*3080*/  UISETP.NE.AND UP0, UPT, UR21, 0x3, UPT ;  /* 0x000000031500788c */ /* 0x000fcc000bf05270 */
[----:B------:R-:W-:-:S13]  /*3090*/  PLOP3.LUT P1, PT, PT, PT, UP0, 0x80, 0x0 ;  /* 0x000000000000781c */ /* 0x000fda0003f2f008 */
[----:B-1---5:R-:W-:Y:S05]  /*30a0*/  @!P1 BRA `(.L_x_25) ;  /* 0x0000000000049947 */ /* 0x022fea0003800000 */
[----:B------:R-:W-:Y:S01]  /*30b0*/  BPT.TRAP 0x1 ;  /* 0x000000040000795c */ /* 0x000fe20000300000 */
.L_x_25:
[----:B------:R-:W0:Y:S01]  /*30c0*/  S2UR UR9, SR_CgaCtaId ;  /* 0x00000000000979c3 */ /* 0x000e220000008800 */
[----:B------:R-:W-:Y:S01]  /*30d0*/  UMOV UR14, 0x400 ;  /* 0x00000400000e7882 */ /* 0x000fe20000000000 */
[----:B------:R-:W-:Y:S01]  /*30e0*/  SHF.L.U32 R229, R227, 0x1f, RZ ;  /* 0x0000001fe3e57819 */ /* 0x000fe200000006ff */
[----:B0-----:R-:W-:-:S04]  /*30f0*/  ULEA UR14, UR9, UR14, 0x18 ;  /* 0x0000000e090e7291 */ /* 0x001fc8000f8ec03f */
[----:B------:R-:W-:-:S09]  /*3100*/  ULEA UR9, UR18, UR14, 0x3 ;  /* 0x0000000e12097291 */ /* 0x000fd2000f8e183f */
[----:B------:R0:W1:Y:S01]  /*3110*/  SYNCS.PHASECHK.TRANS64.TRYWAIT P0, [UR9], R229 ;  /* 0x000000e5ff0075a7 */ /* 0x0000620008000149 */
[----:B------:R-:W-:Y:S05]  /*3120*/  @!P1 BRA `(.L_x_26) ;  /* 0x0000000000049947 */ /* 0x000fea0003800000 */
[----:B------:R-:W-:Y:S01]  /*3130*/  BPT.TRAP 0x1 ;  /* 0x000000040000795c */ /* 0x000fe20000300000 */
.L_x_26:
[----:B-1----:R-:W-:Y:S05]  /*3140*/  @P0 BRA `(.L_x_27) ;  /* 0x0000000000080947 */ /* 0x002fea0003800000 */
[----:B------:R-:W1:Y:S02]  /*3150*/  SYNCS.PHASECHK.TRANS64.TRYWAIT P0, [UR9], R229 ;  /* 0x000000e5ff0075a7 */ /* 0x000e640008000149 */
[----:B-1----:R-:W-:Y:S05]  /*3160*/  @!P0 BRA `(.L_x_28) ;  /* 0x000000d400a48947 */ /* 0x002fea0003800000 */
.L_x_27:
[----:B------:R-:W-:Y:S01]  /*3170*/  UIADD3 UR9, UR14, 0x12180, URZ ;  /* 0x000121800e097890 */ /* 0x000fe2000fffe03f */
[----:B------:R-:W-:Y:S01]  /*3180*/  WARPGROUP.ARRIVE ;  /* 0x00000000000079c5 */ /* 0x000fe20000000000 */
[----:B------:R-:W-:Y:S02]  /*3190*/  UISETP.NE.AND UP0, UPT, UR7, URZ, UPT ;  /* 0x0000003f0700728c */ /* 0x000fe4000bf05270 */
[----:B------:R-:W-:Y:S02]  /*31a0*/  USHF.R.U32.HI UR9, URZ, 0x4, UR9 ;  /* 0x000000043f097899 */ /* 0x000fe40008011609 */
[----:B------:R-:W-:Y:S02]  /*31b0*/  USEL UR8, UR8, URZ, !UP0 ;  /* 0x0000003f08087287 */ /* 0x000fe4000c000000 */
[----:B------:R-:W-:Y:S02]  /*31c0*/  ULOP3.LUT UR9, UR9, 0x3fff, URZ, 0xc0, !UPT ;  /* 0x00003fff09097892 */ /* 0x000fe4000f8ec03f */
[----:B------:R-:W-:-:S02]  /*31d0*/  ULOP3.LUT UR7, UR15, 0x10000, URZ, 0xfc, !UPT ;  /* 0x000100000f077892 */ /* 0x000fc4000f8efc3f */
[----:B------:R-:W-:Y:S02]  /*31e0*/  ULOP3.LUT UR9, UR9, 0x10000, URZ, 0xfc, !UPT ;  /* 0x0001000009097892 */ /* 0x000fe4000f8efc3f */
[----:B------:R-:W-:Y:S02]  /*31f0*/  UISETP.NE.U32.AND UP0, UPT, UR8, URZ, UPT ;  /* 0x0000003f0800728c */ /* 0x000fe4000bf05070 */
[----:B------:R-:W-:Y:S02]  /*3200*/  ULEA UR8, UR18, UR7, 0x9 ;  /* 0x0000000712087291 */ /* 0x000fe4000f8e483f */
[----:B------:R-:W-:Y:S01]  /*3210*/  ULEA UR10, UR18, UR9, 0xa ;  /* 0x00000009120a7291 */ /* 0x000fe2000f8e503f */
[----:B------:R-:W-:Y:S02]  /*3220*/  UMOV UR11, 0x80000020 ;  /* 0x80000020000b7882 */ /* 0x000fe40000000000 */
[----:B------:R-:W-:Y:S01]  /*3230*/  UMOV UR9, 0x80000020 ;  /* 0x8000002000097882 */ /* 0x000fe20000000000 */
[----:B------:R-:W-:-:S05]  /*3240*/  UIADD3 UR6, UR6, 0x2, URZ ;  /* 0x0000000206067890 */ /* 0x000fca000fffe03f */
[----:B------:R-:W-:Y:S01]  /*3250*/  QGMMA.64x256x32.F32.E5M2.E5M2 R24, gdesc[UR8], R24, UP0 ;  /* 0x03e00000081879f3 */ /* 0x000fe2000bf03818 */
[----:B------:R-:W-:Y:S02]  /*3260*/  UIADD3 UR8, UR8, 0x2, URZ ;  /* 0x0000000208087890 */ /* 0x000fe4000fffe03f */
[----:B------:R-:W-:Y:S01]  /*3270*/  UIADD3 UR10, UR10, 0x2, URZ ;  /* 0x000000020a0a7890 */ /* 0x000fe2000fffe03f */
[----:B------:R-:W-:Y:S01]  /*3280*/  UMOV UR9, 0x80000020 ;  /* 0x8000002000097882 */ /* 0x000fe20000000000 */
[----:B------:R-:W-:Y:S01]  /*3290*/  UMOV UR11, 0x80000020 ;  /* 0x80000020000b7882 */ /* 0x000fe20000000000 */
[----:B------:R-:W-:-:S04]  /*32a0*/  UISETP.NE.AND UP0, UPT, UR6, UR24, UPT ;  /* 0x000000180600728c */ /* 0x000fc8000bf05270 */
[----:B------:R-:W-:-:S06]  /*32b0*/  USEL UR7, URZ, 0x1, UP0 ;  /* 0x000000013f077887 */ /* 0x000fcc0008000000 */
[----:B------:R-:W-:-:S12]  /*32c0*/  ISETP.NE.AND P0, PT, RZ, UR7, PT ;  /* 0x00000007ff007c0c */ /* 0x000fd8000bf05270 */
[----:B------:R-:W-:Y:S03]  /*32d0*/  QGMMA.64x256x32.F32.E5M2.E5M2 R24, gdesc[UR8], R24, gsb0 ;  /* 0x03e00000081879f3 */ /* 0x000fe60008003818 */
[----:B------:R-:W-:Y:S02]  /*32e0*/  WARPGROUP.DEPBAR.LE gsb0, 0x1 ;  /* 0x00008000000079c5 */ /* 0x000fe40000010100 */
[----:B------:R-:W-:Y:S05]  /*32f0*/  @!P0 BRA `(.L_x_29) ;  /* 0x0000000c00808947 */ /* 0x000fea0003800000 */
[----:B------:R-:W-:Y:S02]  /*3300*/  WARPGROUP.DEPBAR.LE gsb0, 0x0 ;  /* 0x00008000000079c5 */ /* 0x000fe40000010000 */
[----:B------:R-:W-:-:S01]  /*3310*/  FADD R226, R24, R226 ;  /* 0x000000e218e27221 */ /* 0x000fc20000000000 */
[----:B------:R-:W-:Y:S01]  /*3320*/  FADD R225, R25, R225 ;  /* 0x000000e119e17221 */ /* 0x000fe20000000000 */
[----:B------:R1:W-:Y:S01]  /*3330*/  STL [R1+0x90], R227 ;  /* 0x000090e301007387 */ /* 0x0003e20000100800 */
[----:B------:R-:W-:-:S01]  /*3340*/  FADD R224, R26, R224 ;  /* 0x000000e01ae07221 */ /* 0x000fc20000000000 */
[----:B------:R-:W-:Y:S01]  /*3350*/  FADD R223, R27, R223 ;  /* 0x000000df1bdf7221 */ /* 0x000fe20000000000 */
[----:B------:R-:W-:-:S01]  /*3360*/  FADD R222, R28, R222 ;  /* 0x000000de1cde7221 */ /* 0x000fc20000000000 */
[----:B------:R-:W-:Y:S01]  /*3370*/  FADD R221, R29, R221 ;  /* 0x000000dd1ddd7221 */ /* 0x000fe20000000000 */
[----:B-1----:R-:W3:Y:S04]  /*3380*/  LDL.LU R227, [R1+0x30] ;  /* 0x0000300001e37983 */ /* 0x002ee80000300800 */
[----:B------:R1:W-:Y:S01]  /*3390*/  STL [R1+0x94], R226 ;  /* 0x000094e201007387 */ /* 0x0003e20000100800 */
[----:B------:R-:W-:-:S01]  /*33a0*/  FADD R220, R30, R220 ;  /* 0x000000dc1edc7221 */ /* 0x000fc20000000000 */
[----:B------:R-:W-:-:S02]  /*33b0*/  FADD R219, R31, R219 ;  /* 0x000000db1fdb7221 */ /* 0x000fc40000000000 */
[----:B-1----:R-:W4:Y:S04]  /*33c0*/  LDL.LU R226, [R1+0x2c] ;  /* 0x00002c0001e27983 */ /* 0x002f280000300800 */
[----:B------:R1:W-:Y:S01]  /*33d0*/  STL [R1+0x98], R225 ;  /* 0x000098e101007387 */ /* 0x0003e20000100800 */
[----:B------:R-:W-:-:S03]  /*33e0*/  FADD R218, R32, R218 ;  /* 0x000000da20da7221 */ /* 0x000fc60000000000 */
[----:B-1----:R-:W2:Y:S04]  /*33f0*/  LDL.LU R225, [R1+0x28] ;  /* 0x0000280001e17983 */ /* 0x002ea80000300800 */
        /* <DEDUP_REMOVED lines=9> */
[----:B------:R1:W-:Y:S04]  /*3490*/  STL [R1+0xa8], R221 ;  /* 0x0000a8dd01007387 */ /* 0x0003e80000100800 */
        /* <DEDUP_REMOVED lines=12> */
[----:B-1----:R-:W2:Y:S01]  /*3560*/  LDL.LU R215, [R1] ;  /* 0x0000000001d77983 */ /* 0x002ea20000300800 */
[----:B------:R-:W-:-:S01]  /*3570*/  FADD R214, R36, R214 ;  /* 0x000000d624d67221 */ /* 0x000fc20000000000 */
[----:B------:R-:W-:Y:S01]  /*3580*/  FADD R213, R37, R213 ;  /* 0x000000d525d57221 */ /* 0x000fe20000000000 */
[----:B------:R-:W-:-:S01]  /*3590*/  FADD R212, R38, R212 ;  /* 0x000000d426d47221 */ /* 0x000fc20000000000 */
[----:B------:R-:W-:Y:S01]  /*35a0*/  FADD R211, R39, R211 ;  /* 0x000000d327d37221 */ /* 0x000fe20000000000 */
[----:B------:R-:W-:-:S01]  /*35b0*/  FADD R210, R40, R210 ;  /* 0x000000d228d27221 */ /* 0x000fc20000000000 */
[----:B------:R-:W-:Y:S01]  /*35c0*/  STL [R1+0xc4], R214 ;  /* 0x0000c4d601007387 */ /* 0x000fe20000100800 */
        /* <DEDUP_REMOVED lines=11> */
[----:B------:R1:W-:Y:S01]  /*3680*/  STL [R1+0xd0], R211 ;  /* 0x0000d0d301007387 */ /* 0x0003e20000100800 */
[----:B------:R-:W-:-:S01]  /*3690*/  FADD R200, R50, R200 ;  /* 0x000000c832c87221 */ /* 0x000fc20000000000 */
[----:B------:R-:W-:Y:S01]  /*36a0*/  FADD R199, R51, R199 ;  /* 0x000000c733c77221 */ /* 0x000fe20000000000 */
        /* <DEDUP_REMOVED lines=69> */
[----:B-----5:R-:W-:Y:S01]  /*3b00*/  FADD R0, R121, R0 ;  /* 0x0000000079007221 */ /* 0x020fe20000000000 */
[----:B---3--:R-:W-:-:S01]  /*3b10*/  FADD R227, R134, R227 ;  /* 0x000000e386e37221 */ /* 0x008fc20000000000 */
[----:B----4-:R-:W-:Y:S01]  /*3b20*/  FADD R226, R133, R226 ;  /* 0x000000e285e27221 */ /* 0x010fe20000000000 */
[----:B--2---:R-:W-:-:S01]  /*3b30*/  FADD R225, R132, R225 ;  /* 0x000000e184e17221 */ /* 0x004fc20000000000 */
        /* <DEDUP_REMOVED lines=9> */
[----:B------:R-:W-:-:S05]  /*3bd0*/  FADD R215, R122, R215 ;  /* 0x000000d77ad77221 */ /* 0x000fca0000000000 */
[----:B------:R2:W-:Y:S04]  /*3be0*/  STL [R1], R215 ;  /* 0x000000d701007387 */ /* 0x0005e80000100800 */
[----:B------:R3:W-:Y:S04]  /*3bf0*/  STL [R1+0x4], R216 ;  /* 0x000004d801007387 */ /* 0x0007e80000100800 */
        /* <DEDUP_REMOVED lines=8> */
[----:B-1----:R-:W4:Y:S04]  /*3c80*/  LDL.LU R211, [R1+0x34] ;  /* 0x0000340001d37983 */ /* 0x002f280000300800 */
[----:B------:R1:W-:Y:S04]  /*3c90*/  STL [R1+0x28], R225 ;  /* 0x000028e101007387 */ /* 0x0003e80000100800 */
[----:B------:R-:W4:Y:S04]  /*3ca0*/  LDL.LU R212, [R1+0x38] ;  /* 0x0000380001d47983 */ /* 0x000f280000300800 */
[----:B------:R1:W-:Y:S04]  /*3cb0*/  STL [R1+0x2c], R226 ;  /* 0x00002ce201007387 */ /* 0x0003e80000100800 */
[----:B------:R-:W4:Y:S04]  /*3cc0*/  LDL.LU R213, [R1+0x3c] ;  /* 0x00003c0001d57983 */ /* 0x000f280000300800 */
[----:B------:R1:W-:Y:S04]  /*3cd0*/  STL [R1+0x30], R227 ;  /* 0x000030e301007387 */ /* 0x0003e80000100800 */
[----:B------:R-:W4:Y:S04]  /*3ce0*/  LDL.LU R214, [R1+0x40] ;  /* 0x0000400001d67983 */ /* 0x000f280000300800 */
[----:B--2---:R-:W2:Y:S04]  /*3cf0*/  LDL.LU R215, [R1+0x44] ;  /* 0x0000440001d77983 */ /* 0x004ea80000300800 */
[----:B---3--:R-:W3:Y:S04]  /*3d00*/  LDL.LU R216, [R1+0x48] ;  /* 0x0000480001d87983 */ /* 0x008ee80000300800 */
[----:B----4-:R-:W4:Y:S04]  /*3d10*/  LDL.LU R217, [R1+0x4c] ;  /* 0x00004c0001d97983 */ /* 0x010f280000300800 */
[----:B0-----:R-:W4:Y:S04]  /*3d20*/  LDL.LU R218, [R1+0x50] ;  /* 0x0000500001da7983 */ /* 0x001f280000300800 */
[----:B------:R-:W4:Y:S04]  /*3d30*/  LDL.LU R219, [R1+0x54] ;  /* 0x0000540001db7983 */ /* 0x000f280000300800 */
[----:B------:R-:W4:Y:S04]  /*3d40*/  LDL.LU R220, [R1+0x58] ;  /* 0x0000580001dc7983 */ /* 0x000f280000300800 */
[----:B------:R-:W4:Y:S04]  /*3d50*/  LDL.LU R221, [R1+0x5c] ;  /* 0x00005c0001dd7983 */ /* 0x000f280000300800 */
[----:B------:R-:W4:Y:S04]  /*3d60*/  LDL.LU R222, [R1+0x60] ;  /* 0x0000600001de7983 */ /* 0x000f280000300800 */
[----:B------:R-:W4:Y:S04]  /*3d70*/  LDL.LU R223, [R1+0x64] ;  /* 0x0000640001df7983 */ /* 0x000f280000300800 */
[----:B------:R-:W4:Y:S04]  /*3d80*/  LDL.LU R224, [R1+0x68] ;  /* 0x0000680001e07983 */ /* 0x000f280000300800 */
[----:B-1----:R-:W4:Y:S04]  /*3d90*/  LDL.LU R225, [R1+0x6c] ;  /* 0x00006c0001e17983 */ /* 0x002f280000300800 */
[----:B------:R-:W4:Y:S04]  /*3da0*/  LDL.LU R226, [R1+0x70] ;  /* 0x0000700001e27983 */ /* 0x000f280000300800 */
[----:B------:R-:W4:Y:S01]  /*3db0*/  LDL.LU R227, [R1+0x74] ;  /* 0x0000740001e37983 */ /* 0x000f220000300800 */
[----:B------:R-:W-:-:S05]  /*3dc0*/  FADD R211, R135, R211 ;  /* 0x000000d387d37221 */ /* 0x000fca0000000000 */
[----:B------:R0:W-:Y:S01]  /*3dd0*/  STL [R1+0x34], R211 ;  /* 0x000034d301007387 */ /* 0x0001e20000100800 */
[----:B------:R-:W-:-:S03]  /*3de0*/  FADD R212, R136, R212 ;  /* 0x000000d488d47221 */ /* 0x000fc60000000000 */
[----:B0-----:R1:W5:Y:S01]  /*3df0*/  LDL.LU R211, [R1+0xd0] ;  /* 0x0000d00001d37983 */ /* 0x0013620000300800 */
[----:B------:R-:W-:-:S03]  /*3e00*/  FADD R213, R137, R213 ;  /* 0x000000d589d57221 */ /* 0x000fc60000000000 */
[----:B------:R0:W-:Y:S01]  /*3e10*/  STL [R1+0x38], R212 ;  /* 0x000038d401007387 */ /* 0x0001e20000100800 */
[----:B------:R-:W-:-:S01]  /*3e20*/  FADD R214, R138, R214 ;  /* 0x000000d68ad67221 */ /* 0x000fc20000000000 */
[----:B--2---:R-:W-:Y:S02]  /*3e30*/  FADD R215, R139, R215 ;  /* 0x000000d78bd77221 */ /* 0x004fe40000000000 */
[----:B0-----:R1:W5:Y:S01]  /*3e40*/  LDL.LU R212, [R1+0xcc] ;  /* 0x0000cc0001d47983 */ /* 0x0013620000300800 */
[----:B---3--:R-:W-:-:S03]  /*3e50*/  FADD R216, R140, R216 ;  /* 0x000000d88cd87221 */ /* 0x008fc60000000000 */
[----:B------:R0:W-:Y:S01]  /*3e60*/  STL [R1+0x3c], R213 ;  /* 0x00003cd501007387 */ /* 0x0001e20000100800 */
[----:B----4-:R-:W-:-:S03]  /*3e70*/  FADD R217, R141, R217 ;  /* 0x000000d98dd97221 */ /* 0x010fc60000000000 */
[----:B0-----:R1:W5:Y:S01]  /*3e80*/  LDL.LU R213, [R1+0xc8] ;  /* 0x0000c80001d57983 */ /* 0x0013620000300800 */
[----:B------:R-:W-:-:S03]  /*3e90*/  FADD R218, R142, R218 ;  /* 0x000000da8eda7221 */ /* 0x000fc60000000000 */
[----:B------:R0:W-:Y:S01]  /*3ea0*/  STL [R1+0x40], R214 ;  /* 0x000040d601007387 */ /* 0x0001e20000100800 */
[----:B------:R-:W-:-:S01]  /*3eb0*/  FADD R219, R143, R219 ;  /* 0x000000db8fdb7221 */ /* 0x000fc20000000000 */
[----:B------:R-:W-:Y:S02]  /*3ec0*/  FADD R220, R144, R220 ;  /* 0x000000dc90dc7221 */ /* 0x000fe40000000000 */
[----:B0-----:R1:W5:Y:S04]  /*3ed0*/  LDL.LU R214, [R1+0xc4] ;  /* 0x0000c40001d67983 */ /* 0x0013680000300800 */
[----:B------:R0:W-:Y:S01]  /*3ee0*/  STL [R1+0x44], R215 ;  /* 0x000044d701007387 */ /* 0x0001e20000100800 */
[----:B------:R-:W-:-:S01]  /*3ef0*/  FADD R221, R145, R221 ;  /* 0x000000dd91dd7221 */ /* 0x000fc20000000000 */
[----:B------:R-:W-:-:S02]  /*3f00*/  FADD R222, R146, R222 ;  /* 0x000000de92de7221 */ /* 0x000fc40000000000 */
[----:B0-----:R1:W5:Y:S04]  /*3f10*/  LDL.LU R215, [R1+0xc0] ;  /* 0x0000c00001d77983 */ /* 0x0013680000300800 */
[----:B------:R0:W-:Y:S01]  /*3f20*/  STL [R1+0x48], R216 ;  /* 0x000048d801007387 */ /* 0x0001e20000100800 */
[----:B------:R-:W-:-:S03]  /*3f30*/  FADD R223, R147, R223 ;  /* 0x000000df93df7221 */ /* 0x000fc60000000000 */
        /* <DEDUP_REMOVED lines=13> */
[----:B------:R0:W-:Y:S04]  /*4010*/  STL [R1+0x5c], R221 ;  /* 0x00005cdd01007387 */ /* 0x0001e80000100800 */
        /* <DEDUP_REMOVED lines=12> */
[----:B0-----:R1:W5:Y:S01]  /*40e0*/  LDL.LU R227, [R1+0x90] ;  /* 0x0000900001e37983 */ /* 0x0013620000300800 */
[----:B------:R-:W-:-:S05]  /*40f0*/  UMOV UR6, URZ ;  /* 0x0000003f00067c82 */ /* 0x000fca0008000000 */
.L_x_29:
[----:B------:R-:W-:Y:S05]  /*4100*/  @!P1 BRA `(.L_x_30) ;  /* 0x0000000000049947 */ /* 0x000fea0003800000 */
[----:B------:R-:W-:Y:S01]  /*4110*/  BPT.TRAP 0x1 ;  /* 0x000000040000795c */ /* 0x000fe20000300000 */
.L_x_30:
[----:B------:R3:W-:Y:S04]  /*4120*/  STL [R1+0x94], R2 ;  /* 0x0000940201007387 */ /* 0x0007e80000100800 */
[----:B---3--:R-:W3:Y:S04]  /*4130*/  LDL R2, [R1+0x78] ;  /* 0x0000780001027983 */ /* 0x008ee80000100800 */
[----:B-----5:R4:W-:Y:S04]  /*4140*/  STL [R1+0x90], R0 ;  /* 0x0000900001007387 */ /* 0x0209e80000100800 */
[----:B----4-:R-:W4:Y:S01]  /*4150*/  LDL R0, [R1+0x7c] ;  /* 0x00007c0001007983 */ /* 0x010f220000100800 */
[----:B0-----:R-:W-:Y:S01]  /*4160*/  IMAD.U32 R229, RZ, RZ, UR23 ;  /* 0x00000017ffe57e24 */ /* 0x001fe2000f8e00ff */
[----:B---3--:R-:W-:-:S02]  /*4170*/  ISETP.NE.AND P0, PT, R2, RZ, PT ;  /* 0x000000ff0200720c */ /* 0x008fc40003f05270 */
[----:B------:R0:W5:Y:S11]  /*4180*/  LDL.LU R2, [R1+0x94] ;  /* 0x0000940001027983 */ /* 0x0001760000300800 */
[----:B------:R-:W-:-:S05]  /*4190*/  @P0 LEA R229, R229, UR14, 0x3 ;  /* 0x0000000ee5e50c11 */ /* 0x000fca000f8e18ff */
[----:B------:R-:W-:-:S05]  /*41a0*/  @P0 VIADD R229, R229, 0x48 ;  /* 0x00000048e5e50836 */ /* 0x000fca0000000000 */
[----:B----4-:R-:W-:Y:S02]  /*41b0*/  @P0 PRMT R229, R0, 0x654, R229 ;  /* 0x0000065400e50816 */ /* 0x010fe400000000e5 */
[----:B------:R0:W5:Y:S01]  /*41c0*/  LDL.LU R0, [R1+0x90] ;  /* 0x0000900001007983 */ /* 0x0001620000300800 */
[----:B------:R-:W-:Y:S01]  /*41d0*/  UISETP.GT.U32.AND UP0, UPT, UR13, 0x1, UPT ;  /* 0x000000010d00788c */ /* 0x000fe2000bf04070 */
[----:B------:R0:W-:Y:S05]  /*41e0*/  @P0 SYNCS.ARRIVE.TRANS64.RED.A1T0 RZ, [R229+URZ], RZ ;  /* 0x000000ffe5ff09a7 */ /* 0x0001ea000810043f */
[----:B------:R-:W-:-:S13]  /*41f0*/  PLOP3.LUT P0, PT, PT, PT, UP0, 0x80, 0x0 ;  /* 0x000000000000781c */ /* 0x000fda0003f0f008 */
[----:B0-----:R-:W-:Y:S05]  /*4200*/  @P0 BRA `(.L_x_31) ;  /* 0x0000000000040947 */ /* 0x001fea0003800000 */
[----:B------:R-:W-:Y:S01]  /*4210*/  BPT.TRAP 0x1 ;  /* 0x000000040000795c */ /* 0x000fe20000300000 */
.L_x_31:
[----:B------:R-:W-:Y:S01]  /*4220*/  UIADD3 UR18, UR18, 0x1, URZ ;  /* 0x0000000112127890 */ /* 0x000fe2000fffe03f */
[C---:B------:R-:W-:Y:S01]  /*4230*/  ISETP.GT.AND P0, PT, R228.reuse, 0x1, PT ;  /* 0x00000001e400780c */ /* 0x040fe20003f04270 */
[----:B------:R-:W-:Y:S01]  /*4240*/  UIADD3 UR23, UR23, 0x1, URZ ;  /* 0x0000000117177890 */ /* 0x000fe2000fffe03f */
[----:B------:R-:W-:Y:S01]  /*4250*/  VIADD R228, R228, 0xffffffff ;  /* 0xffffffffe4e47836 */ /* 0x000fe20000000000 */
[----:B------:R-:W-:Y:S02]  /*4260*/  UISETP.NE.AND UP0, UPT, UR18, 0x9, UPT ;  /* 0x000000091200788c */ /* 0x000fe4000bf05270 */
[----:B------:R-:W-:Y:S02]  /*4270*/  UISETP.NE.AND UP1, UPT, UR23, 0x9, UPT ;  /* 0x000000091700788c */ /* 0x000fe4000bf25270 */
[----:B------:R-:W-:Y:S02]  /*4280*/  USEL UR8, URZ, 0x1, UP0 ;  /* 0x000000013f087887 */ /* 0x000fe40008000000 */
[----:B------:R-:W-:-:S02]  /*4290*/  USEL UR18, UR18, URZ, UP0 ;  /* 0x0000003f12127287 */ /* 0x000fc40008000000 */
[----:B------:R-:W-:Y:S02]  /*42a0*/  USEL UR23, UR23, URZ, UP1 ;  /* 0x0000003f17177287 */ /* 0x000fe40008800000 */
[----:B------:R-:W-:Y:S01]  /*42b0*/  LOP3.LUT R227, R227, UR8, RZ, 0x3c, !PT ;  /* 0x00000008e3e37c12 */ /* 0x000fe2000f8e3cff */
[----:B------:R-:W-:Y:S01]  /*42c0*/  UMOV UR8, 0x1 ;  /* 0x0000000100087882 */ /* 0x000fe20000000000 */
[----:B------:R-:W-:Y:S08]  /*42d0*/  @P0 BRA `(.L_x_32) ;  /* 0xffffffec00680947 */ /* 0x000ff0000383ffff */
.L_x_24:
[----:B------:R-:W-:-:S04]  /*42e0*/  UISETP.NE.AND UP0, UPT, UR6, URZ, UPT ;  /* 0x0000003f0600728c */ /* 0x000fc8000bf05270 */
[----:B------:R-:W-:-:S06]  /*42f0*/  USEL UR6, URZ, 0x1, !UP0 ;  /* 0x000000013f067887 */ /* 0x000fcc000c000000 */
[----:B------:R-:W-:-:S13]  /*4300*/  ISETP.NE.AND P0, PT, RZ, UR6, PT ;  /* 0x00000006ff007c0c */ /* 0x000fda000bf05270 */
[----:B------:R-:W-:Y:S05]  /*4310*/  @!P0 BRA `(.L_x_33) ;  /* 0x0000000c00dc8947 */ /* 0x000fea0003800000 */
[----:B------:R-:W3:Y:S04]  /*4320*/  LDL.LU R227, [R1+0x74] ;  /* 0x0000740001e37983 */ /* 0x000ee80000300800 */
[----:B---3--:R0:W-:Y:S04]  /*4330*/  STL [R1+0x90], R227 ;  /* 0x000090e301007387 */ /* 0x0081e80000100800 */
[----:B0-----:R-:W3:Y:S04]  /*4340*/  LDL.LU R227, [R1+0x70] ;  /* 0x0000700001e37983 */ /* 0x001ee80000300800 */
        /* <DEDUP_REMOVED lines=55> */
[----:B0-----:R-:W3:Y:S01]  /*46c0*/  LDL.LU R227, [R1] ;  /* 0x0000000001e37983 */ /* 0x001ee20000300800 */
[----:B------:R-:W-:-:S02]  /*46d0*/  WARPGROUP.DEPBAR.LE gsb0, 0x0 ;  /* 0x00008000000079c5 */ /* 0x000fc40000010000 */
[----:B------:R-:W-:Y:S01]  /*46e0*/  FADD R226, R24, R226 ;  /* 0x000000e218e27221 */ /* 0x000fe20000000000 */
        /* <DEDUP_REMOVED lines=95> */
[----:B-----5:R-:W-:Y:S01]  /*4ce0*/  FADD R2, R120, R2 ;  /* 0x0000000278027221 */ /* 0x020fe20000000000 */
[----:B------:R-:W-:Y:S01]  /*4cf0*/  FADD R0, R121, R0 ;  /* 0x0000000079007221 */ /* 0x000fe20000000000 */
[----:B---3--:R-:W-:-:S05]  /*4d00*/  FADD R227, R122, R227 ;  /* 0x000000e37ae37221 */ /* 0x008fca0000000000 */
[----:B------:R0:W-:Y:S04]  /*4d10*/  STL [R1], R227 ;  /* 0x000000e301007387 */ /* 0x0001e80000100800 */
[----:B0-----:R-:W3:Y:S02]  /*4d20*/  LDL.LU R227, [R1+0x100] ;  /* 0x0001000001e37983 */ /* 0x001ee40000300800 */
[----:B---3--:R-:W-:-:S05]  /*4d30*/  FADD R227, R123, R227 ;  /* 0x000000e37be37221 */ /* 0x008fca0000000000 */
[----:B------:R0:W-:Y:S04]  /*4d40*/  STL [R1+0x4], R227 ;  /* 0x000004e301007387 */ /* 0x0001e80000100800 */
        /* <DEDUP_REMOVED lines=83> */
[----:B------:R0:W-:Y:S02]  /*5280*/  STL [R1+0x74], R227 ;  /* 0x000074e301007387 */ /* 0x0001e40000100800 */
.L_x_33:
[----:B------:R-:W-:Y:S02]  /*5290*/  WARPGROUP.DEPBAR.LE gsb0, 0x0 ;  /* 0x00008000000079c5 */ /* 0x000fe40000010000 */
[----:B------:R-:W3:Y:S02]  /*52a0*/  LDC R24, c[0x0][0x28c] ;  /* 0x0000a300ff187b82 */ /* 0x000ee40000000800 */
[----:B---3--:R-:W-:-:S13]  /*52b0*/  ISETP.GE.AND P0, PT, R24, 0x1, PT ;  /* 0x000000011800780c */ /* 0x008fda0003f06270 */
[----:B------:R-:W-:Y:S05]  /*52c0*/  @!P0 BRA `(.L_x_34) ;  /* 0x0000000000648947 */ /* 0x000fea0003800000 */
[----:B------:R-:W-:-:S06]  /*52d0*/  UISETP.NE.AND UP0, UPT, UR21, 0x3, UPT ;  /* 0x000000031500788c */ /* 0x000fcc000bf05270 */
[----:B------:R-:W-:-:S13]  /*52e0*/  PLOP3.LUT P0, PT, PT, PT, UP0, 0x80, 0x0 ;  /* 0x000000000000781c */ /* 0x000fda0003f0f008 */
[----:B------:R-:W-:Y:S05]  /*52f0*/  @!P0 BRA `(.L_x_35) ;  /* 0x0000000000048947 */ /* 0x000fea0003800000 */
[----:B------:R-:W-:Y:S01]  /*5300*/  BPT.TRAP 0x1 ;  /* 0x000000040000795c */ /* 0x000fe20000300000 */
.L_x_35:
[----:B0-----:R-:W3:Y:S01]  /*5310*/  LDL R227, [R1+0x78] ;  /* 0x0000780001e37983 */ /* 0x001ee20000100800 */
[----:B------:R-:W-:Y:S01]  /*5320*/  BSSY B0, `(.L_x_36) ;  /* 0x000000f000007945 */ /* 0x000fe20003800000 */
[----:B---3--:R-:W-:-:S13]  /*5330*/  ISETP.NE.AND P0, PT, R227, RZ, PT ;  /* 0x000000ffe300720c */ /* 0x008fda0003f05270 */
[----:B------:R-:W-:Y:S05]  /*5340*/  @!P0 BRA `(.L_x_37) ;  /* 0x0000000000308947 */ /* 0x000fea0003800000 */
[----:B------:R-:W3:Y:S01]  /*5350*/  LDL R227, [R1+0x7c] ;  /* 0x00007c0001e37983 */ /* 0x000ee20000100800 */
[----:B------:R-:W-:-:S04]  /*5360*/  UISETP.LT.AND UP0, UPT, UR12, 0x1, UPT ;  /* 0x000000010c00788c */ /* 0x000fc8000bf01270 */
[----:B------:R-:W-:-:S04]  /*5370*/  USEL UR8, UR12, 0x1, UP0 ;  /* 0x000000010c087887 */ /* 0x000fc80008000000 */
[----:B------:R-:W-:-:S04]  /*5380*/  UIADD3 UR8, UR5, UR12, -UR8 ;  /* 0x0000000c05087290 */ /* 0x000fc8000fffe808 */
[----:B------:R-:W-:-:S04]  /*5390*/  UIMAD.WIDE.U32 UR6, UR8, 0x38e38e39, URZ ;  /* 0x38e38e39080678a5 */ /* 0x000fc8000f8e003f */
[----:B------:R-:W-:-:S04]  /*53a0*/  USHF.R.U32.HI UR6, URZ, 0x1, UR7 ;  /* 0x000000013f067899 */ /* 0x000fc80008011607 */
[----:B------:R-:W-:-:S04]  /*53b0*/  UIMAD UR8, UR6, -0x9, UR8 ;  /* 0xfffffff7060878a4 */ /* 0x000fc8000f8e0208 */
[----:B------:R-:W-:-:S04]  /*53c0*/  ULEA UR8, UR8, UR14, 0x3 ;  /* 0x0000000e08087291 */ /* 0x000fc8000f8e183f */
[----:B------:R-:W-:-:S06]  /*53d0*/  UIADD3 UR8, UR8, 0x48, URZ ;  /* 0x0000004808087890 */ /* 0x000fcc000fffe03f */
[----:B------:R-:W-:-:S05]  /*53e0*/  IMAD.U32 R24, RZ, RZ, UR8 ;  /* 0x00000008ff187e24 */ /* 0x000fca000f8e00ff */
[----:B---3--:R-:W-:-:S04]  /*53f0*/  PRMT R24, R227, 0x654, R24 ;  /* 0x00000654e3187816 */ /* 0x008fc80000000018 */
[----:B------:R0:W-:Y:S03]  /*5400*/  SYNCS.ARRIVE.TRANS64.RED.A1T0 RZ, [R24+URZ], RZ ;  /* 0x000000ff18ff79a7 */ /* 0x0001e6000810043f */
.L_x_37:
[----:B------:R-:W-:Y:S05]  /*5410*/  BSYNC B0 ;  /* 0x0000000000007941 */ /* 0x000fea0003800000 */
.L_x_36:
[----:B------:R-:W-:-:S06]  /*5420*/  UISETP.GT.U32.AND UP0, UPT, UR13, 0x1, UPT ;  /* 0x000000010d00788c */ /* 0x000fcc000bf04070 */
[----:B------:R-:W-:-:S13]  /*5430*/  PLOP3.LUT P0, PT, PT, PT, UP0, 0x80, 0x0 ;  /* 0x000000000000781c */ /* 0x000fda0003f0f008 */
[----:B------:R-:W-:Y:S05]  /*5440*/  @P0 BRA `(.L_x_34) ;  /* 0x0000000000040947 */ /* 0x000fea0003800000 */
[----:B------:R-:W-:Y:S01]  /*5450*/  BPT.TRAP 0x1 ;  /* 0x000000040000795c */ /* 0x000fe20000300000 */
.L_x_34:
[----:B-----5:R3:W-:Y:S01]  /*5460*/  STL [R1+0x94], R2 ;  /* 0x0000940201007387 */ /* 0x0207e20000100800 */
[----:B------:R-:W4:Y:S01]  /*5470*/  LDC R28, c[0x0][0x288] ;  /* 0x0000a200ff1c7b82 */ /* 0x000f220000000800 */
[----:B------:R-:W-:Y:S02]  /*5480*/  UIADD3 UR9, UR12, UR5, URZ ;  /* 0x000000050c097290 */ /* 0x000fe4000fffe03f */
[----:B------:R0:W-:Y:S01]  /*5490*/  STL [R1+0x90], R0 ;  /* 0x0000900001007387 */ /* 0x0001e20000100800 */
[----:B------:R-:W-:Y:S01]  /*54a0*/  USHF.R.S32.HI UR10, URZ, 0x1f, UR22 ;  /* 0x0000001f3f0a7899 */ /* 0x000fe20008011416 */
[----:B------:R-:W-:Y:S01]  /*54b0*/  ULDC.64 UR14, c[0x0][0x5d0] ;  /* 0x00017400000e7ab9 */ /* 0x000fe20000000a00 */
[----:B------:R-:W-:Y:S01]  /*54c0*/  ULDC UR11, c[0x0][0x284] ;  /* 0x0000a100000b7ab9 */ /* 0x000fe20000000800 */
[----:B---3--:R-:W3:Y:S01]  /*54d0*/  S2R R2, SR_TID.X ;  /* 0x0000000000027919 */ /* 0x008ee20000002100 */
[----:B0-----:R-:W2:Y:S04]  /*54e0*/  LDL.LU R0, [R1+0x88] ;  /* 0x0000880001007983 */ /* 0x001ea80000300800 */
[----:B------:R-:W4:Y:S01]  /*54f0*/  LDL.LU R227, [R1+0x8c] ;  /* 0x00008c0001e37983 */ /* 0x000f220000300800 */
[----:B------:R-:W-:-:S02]  /*5500*/  UISETP.GT.U32.AND UP0, UPT, UR9, 0x8, UPT ;  /* 0x000000080900788c */ /* 0x000fc4000bf04070 */
[----:B------:R-:W-:Y:S01]  /*5510*/  UISETP.GE.U32.AND UP1, UPT, UR12, 0x9, UPT ;  /* 0x000000090c00788c */ /* 0x000fe2000bf26070 */
[--C-:B---3--:R-:W-:Y:S02]  /*5520*/  SHF.R.U32.HI R24, RZ, 0x2, R2.reuse ;  /* 0x00000002ff187819 */ /* 0x108fe40000011602 */
[----:B------:R-:W-:Y:S02]  /*5530*/  LOP3.LUT R26, R2, 0x60, RZ, 0xc0, !PT ;  /* 0x00000060021a7812 */ /* 0x000fe400078ec0ff */
[----:B------:R-:W-:Y:S02]  /*5540*/  SHF.R.U32.HI R27, RZ, 0x7, R2 ;  /* 0x00000007ff1b7819 */ /* 0x000fe40000011602 */
[----:B------:R-:W-:Y:S02]  /*5550*/  LOP3.LUT R25, R24, 0x7, RZ, 0xc0, !PT ;  /* 0x0000000718197812 */ /* 0x000fe400078ec0ff */
[----:B------:R-:W-:Y:S02]  /*5560*/  SHF.R.U32.HI R26, RZ, 0x1, R26 ;  /* 0x00000001ff1a7819 */ /* 0x000fe4000001161a */
[----:B------:R-:W-:-:S02]  /*5570*/  LOP3.LUT R24, R27, 0x1, RZ, 0xc0, !PT ;  /* 0x000000011b187812 */ /* 0x000fc400078ec0ff */
[----:B------:R-:W-:-:S03]  /*5580*/  IADD3 R29, RZ, -R26, -R25 ;  /* 0x8000001aff1d7210 */ /* 0x000fc60007ffe819 */
[C---:B------:R-:W-:Y:S02]  /*5590*/  IMAD.SHL.U32 R30, R24.reuse, 0x40, RZ ;  /* 0x00000040181e7824 */ /* 0x040fe400078e00ff */
[----:B------:R-:W-:Y:S02]  /*55a0*/  IMAD R29, R24, -0x40, R29 ;  /* 0xffffffc0181d7824 */ /* 0x000fe400078e021d */
[----:B------:R-:W-:Y:S01]  /*55b0*/  IMAD.SHL.U32 R24, R2, 0x2, RZ ;  /* 0x0000000202187824 */ /* 0x000fe200078e00ff */
[----:B------:R-:W-:-:S04]  /*55c0*/  LOP3.LUT R27, R30, 0x40, R25, 0xe2, !PT ;  /* 0x000000401e1b7812 */ /* 0x000fc800078ee219 */
[----:B------:R-:W-:Y:S02]  /*55d0*/  LOP3.LUT R30, R24, 0x6, RZ, 0xc0, !PT ;  /* 0x00000006181e7812 */ /* 0x000fe400078ec0ff */
[----:B------:R-:W-:Y:S02]  /*55e0*/  LOP3.LUT R24, R2, 0x3, RZ, 0xc0, !PT ;  /* 0x0000000302187812 */ /* 0x000fe400078ec0ff */
[----:B------:R0:W5:Y:S01]  /*55f0*/  LDL.LU R2, [R1+0x94] ;  /* 0x0000940001027983 */ /* 0x0001620000300800 */
[----:B------:R-:W-:Y:S01]  /*5600*/  UIMAD.WIDE.U32 UR6, UR9, 0x38e38e39, URZ ;  /* 0x38e38e39090678a5 */ /* 0x000fe2000f8e003f */
[----:B--2---:R-:W-:Y:S01]  /*5610*/  PRMT R30, R30, 0x6540, R0 ;  /* 0x000065401e1e7816 */ /* 0x004fe20000000000 */
[----:B------:R-:W-:Y:S02]  /*5620*/  IMAD.SHL.U32 R35, R0, 0x100, RZ ;  /* 0x0000010000237824 */ /* 0x000fe400078e00ff */
[----:B------:R0:W5:Y:S01]  /*5630*/  LDL.LU R0, [R1+0x90] ;  /* 0x0000900001007983 */ /* 0x0001620000300800 */
[----:B----4-:R-:W-:Y:S01]  /*5640*/  IMAD R34, R24, -0x2, R28 ;  /* 0xfffffffe18227824 */ /* 0x010fe200078e021c */
[----:B------:R-:W-:Y:S01]  /*5650*/  UIMAD UR5, UR10, UR14, URZ ;  /* 0x0000000e0a0572a4 */ /* 0x000fe2000f8e023f */
[----:B------:R-:W-:Y:S01]  /*5660*/  ISETP.GE.AND P0, PT, R35, R28, PT ;  /* 0x0000001c2300720c */ /* 0x000fe20003f06270 */
[C---:B------:R-:W-:Y:S01]  /*5670*/  IMAD.SHL.U32 R28, R227.reuse, 0x80, RZ ;  /* 0x00000080e31c7824 */ /* 0x040fe200078e00ff */
[----:B------:R-:W-:Y:S01]  /*5680*/  UISETP.LT.U32.AND UP0, UPT, UR12, 0x9, UP0 ;  /* 0x000000090c00788c */ /* 0x000fe20008701070 */
[--C-:B------:R-:W-:Y:S01]  /*5690*/  SHF.R.S32.HI R31, RZ, 0x1f, R30.reuse ;  /* 0x0000001fff1f7819 */ /* 0x100fe2000001141e */
[----:B------:R-:W-:Y:S01]  /*56a0*/  UIMAD UR8, UR22, UR15, UR5 ;  /* 0x0000000f160872a4 */ /* 0x000fe2000f8e0205 */
[----:B------:R-:W-:Y:S01]  /*56b0*/  IMAD.U32 R25, RZ, RZ, UR14 ;  /* 0x0000000eff197e24 */ /* 0x000fe2000f8e00ff */
[C---:B------:R-:W-:Y:S01]  /*56c0*/  ISETP.GE.OR P0, PT, R28.reuse, UR11, P0 ;  /* 0x0000000b1c007c0c */ /* 0x040fe20008706670 */
[----:B------:R-:W-:Y:S01]  /*56d0*/  USEL UR5, URZ, 0x1, !UP0 ;  /* 0x000000013f057887 */ /* 0x000fe2000c000000 */
[----:B------:R-:W-:Y:S01]  /*56e0*/  IMAD.WIDE R32, R227, 0x80, RZ ;  /* 0x00000080e3207825 */ /* 0x000fe200078e02ff */
[----:B------:R-:W-:Y:S01]  /*56f0*/  USHF.R.U32.HI UR6, URZ, 0x1, UR7 ;  /* 0x000000013f067899 */ /* 0x000fe20008011607 */
[----:B------:R-:W-:Y:S01]  /*5700*/  IADD3 R38, -R28, UR11, R29 ;  /* 0x0000000b1c267c10 */ /* 0x000fe2000fffe11d */
[----:B------:R-:W-:Y:S01]  /*5710*/  ULOP3.LUT UR4, UR4, UR5, URZ, 0x3c, !UPT ;  /* 0x0000000504047292 */ /* 0x000fe2000f8e3c3f */
[----:B------:R-:W-:Y:S01]  /*5720*/  IMAD.WIDE.U32 R24, R25, UR22, R30 ;  /* 0x0000001619187c25 */ /* 0x000fe2000f8e001e */
[----:B------:R-:W-:Y:S01]  /*5730*/  UIMAD UR5, UR6, -0x9, UR9 ;  /* 0xfffffff7060578a4 */ /* 0x000fe2000f8e0209 */
[----:B------:R-:W-:Y:S01]  /*5740*/  LOP3.LUT R39, R32, R27, R26, 0xfe, !PT ;  /* 0x0000001b20277212 */ /* 0x000fe200078efe1a */
[----:B------:R-:W-:Y:S01]  /*5750*/  @UP1 ULOP3.LUT UR4, UR4, 0x1, UR6, 0x78, !UPT ;  /* 0x0000000104041892 */ /* 0x000fe2000f8e7806 */
[----:B------:R-:W-:-:S02]  /*5760*/  VIADD R25, R25, UR8 ;  /* 0x0000000819197c36 */ /* 0x000fc40008000000 */
[----:B------:R-:W-:Y:S02]  /*5770*/  IMAD.IADD R35, R34, 0x1, -R35 ;  /* 0x0000000122237824 */ /* 0x000fe400078e0a23 */
[----:B------:R-:W-:Y:S01]  /*5780*/  IMAD.MOV.U32 R34, RZ, RZ, -0x1 ;  /* 0xffffffffff227424 */ /* 0x000fe200078e00ff */
[----:B0-----:R-:W-:Y:S06]  /*5790*/  @P0 BRA `(.L_x_38) ;  /* 0x0000008c00980947 */ /* 0x001fec0003800000 */
[----:B------:R-:W0:Y:S01]  /*57a0*/  LDC.64 R28, c[0x0][0x5c8] ;  /* 0x00017200ff1c7b82 */ /* 0x000e220000000a00 */
[----:B------:R-:W-:Y:S01]  /*57b0*/  ULDC.64 UR6, c[0x0][0x5c0] ;  /* 0x0001700000067ab9 */ /* 0x000fe20000000a00 */
[----:B------:R-:W-:Y:S01]  /*57c0*/  BSSY B0, `(.L_x_38) ;  /* 0x00008e3000007945 */ /* 0x000fe20003800000 */
[-C--:B0-----:R-:W-:Y:S02]  /*57d0*/  IMAD R26, R33, R28.reuse, RZ ;  /* 0x0000001c211a7224 */ /* 0x081fe400078e02ff */
[----:B------:R-:W-:-:S04]  /*57e0*/  IMAD.WIDE.U32 R24, R39, R28, R24 ;  /* 0x0000001c27187225 */ /* 0x000fc800078e0018 */
[----:B------:R-:W-:Y:S01]  /*57f0*/  IMAD R27, R39, R29, R26 ;  /* 0x0000001d271b7224 */ /* 0x000fe200078e021a */
[----:B------:R-:W-:Y:S02]  /*5800*/  LEA R26, P0, R28, R24, 0x3 ;  /* 0x000000181c1a7211 */ /* 0x000fe400078018ff */
[----:B------:R-:W-:Y:S01]  /*5810*/  IADD3 R24, P1, R24, UR6, RZ ;  /* 0x0000000618187c10 */ /* 0x000fe2000ff3e0ff */
[----:B------:R-:W-:Y:S01]  /*5820*/  IMAD.IADD R27, R25, 0x1, R27 ;  /* 0x00000001191b7824 */ /* 0x000fe200078e021b */
[----:B------:R-:W-:-:S04]  /*5830*/  IADD3 R26, P3, R26, UR6, RZ ;  /* 0x000000061a1a7c10 */ /* 0x000fc8000ff7e0ff */
[----:B------:R-:W-:Y:S02]  /*5840*/  LEA.HI.X R28, R28, R27, R29, 0x3, P0 ;  /* 0x0000001b1c1c7211 */ /* 0x000fe400000f1c1d */
[----:B------:R-:W-:Y:S02]  /*5850*/  FSETP.NEU.AND P0, PT, RZ, UR19, PT ;  /* 0x00000013ff007c0b */ /* 0x000fe4000bf0d000 */
[----:B------:R-:W-:Y:S02]  /*5860*/  IADD3.X R25, R27, UR7, RZ, P1, !PT ;  /* 0x000000071b197c10 */ /* 0x000fe40008ffe4ff */
[----:B------:R-:W-:-:S09]  /*5870*/  IADD3.X R27, R28, UR7, RZ, P3, !PT ;  /* 0x000000071c1b7c10 */ /* 0x000fd20009ffe4ff */
[----:B------:R-:W-:Y:S05]  /*5880*/  @!P0 BRA `(.L_x_39) ;  /* 0x0000006800d88947 */ /* 0x000fea0003800000 */
[----:B------:R-:W-:Y:S01]  /*5890*/  ULDC.64 UR8, c[0x0][0x5b8] ;  /* 0x00016e0000087ab9 */ /* 0x000fe20000000a00 */
[----:B------:R-:W-:Y:S01]  /*58a0*/  ISETP.GE.AND P0, PT, R38, 0x1, PT ;  /* 0x000000012600780c */ /* 0x000fe20003f06270 */
[----:B------:R-:W-:Y:S02]  /*58b0*/  UIMAD UR6, UR10, UR8, URZ ;  /* 0x000000080a0672a4 */ /* 0x000fe4000f8e023f */
[----:B------:R-:W-:Y:S01]  /*58c0*/  IMAD.U32 R29, RZ, RZ, UR8 ;  /* 0x00000008ff1d7e24 */ /* 0x000fe2000f8e00ff */
[----:B------:R-:W-:Y:S01]  /*58d0*/  BSSY B1, `(.L_x_40) ;  /* 0x000000f000017945 */ /* 0x000fe20003800000 */
[----:B------:R-:W-:Y:S01]  /*58e0*/  ISETP.LT.OR P4, PT, R35, 0x1, !P0 ;  /* 0x000000012300780c */ /* 0x000fe20004781670 */
[----:B------:R-:W-:Y:S02]  /*58f0*/  UIMAD UR6, UR22, UR9, UR6 ;  /* 0x00000009160672a4 */ /* 0x000fe4000f8e0206 */
[----:B------:R-:W-:Y:S01]  /*5900*/  IMAD.WIDE.U32 R30, R29, UR22, R30 ;  /* 0x000000161d1e7c25 */ /* 0x000fe2000f8e001e */
[----:B------:R-:W-:-:S03]  /*5910*/  ULDC.64 UR8, c[0x0][0x5a8] ;  /* 0x00016a0000087ab9 */ /* 0x000fc60000000a00 */
[----:B------:R-:W-:Y:S01]  /*5920*/  VIADD R31, R31, UR6 ;  /* 0x000000061f1f7c36 */ /* 0x000fe20008000000 */
[----:B------:R-:W-:Y:S02]  /*5930*/  ULDC.64 UR6, c[0x0][0x5b0] ;  /* 0x00016c0000067ab9 */ /* 0x000fe40000000a00 */
[----:B------:R-:W-:Y:S02]  /*5940*/  IMAD R36, R33, UR6, RZ ;  /* 0x0000000621247c24 */ /* 0x000fe4000f8e02ff */
[----:B------:R-:W-:-:S04]  /*5950*/  IMAD.WIDE.U32 R28, R39, UR6, R30 ;  /* 0x00000006271c7c25 */ /* 0x000fc8000f8e001e */
[--C-:B------:R-:W-:Y:S01]  /*5960*/  IMAD R37, R39, UR7, R36.reuse ;  /* 0x0000000727257c24 */ /* 0x100fe2000f8e0224 */
[----:B------:R-:W-:Y:S02]  /*5970*/  IADD3 R28, P1, R28, UR8, RZ ;  /* 0x000000081c1c7c10 */ /* 0x000fe4000ff3e0ff */
[----:B------:R-:W-:Y:S02]  /*5980*/  PRMT R36, RZ, 0x7610, R36 ;  /* 0x00007610ff247816 */ /* 0x000fe40000000024 */
[----:B------:R-:W-:Y:S01]  /*5990*/  IADD3.X R29, R29, UR9, R37, P1, !PT ;  /* 0x000000091d1d7c10 */ /* 0x000fe20008ffe425 */
[----:B------:R-:W-:Y:S08]  /*59a0*/  @P4 BRA `(.L_x_41) ;  /* 0x0000000000044947 */ /* 0x000ff00003800000 */
[----:B------:R0:W5:Y:S02]  /*59b0*/  LDG.E.U8 R36, desc[UR16][R28.64] ;  /* 0x000000101c247981 */ /* 0x000164000c1e1100 */
.L_x_41:
[----:B------:R-:W-:Y:S05]  /*59c0*/  BSYNC B1 ;  /* 0x0000000000017941 */ /* 0x000fea0003800000 */
.L_x_40:
[----:B-----5:R-:W-:Y:S01]  /*59d0*/  LOP3.LUT R36, R36, 0xff, RZ, 0xc0, !PT ;  /* 0x000000ff24247812 */ /* 0x020fe200078ec0ff */
[----:B------:R-:W-:Y:S01]  /*59e0*/  BSSY B1, `(.L_x_42) ;  /* 0x000000b000017945 */ /* 0x000fe20003800000 */
[----:B------:R-:W-:Y:S02]  /*59f0*/  ISETP.LT.OR P3, PT, R35, 0x2, !P0 ;  /* 0x000000022300780c */ /* 0x000fe40004761670 */
[----:B------:R-:W-:-:S05]  /*5a00*/  F2FP.F16.E5M2.UNPACK_B R36, R36 ;  /* 0x00000024ff24723e */ /* 0x000fca00020004ff */
[----:B------:R-:W-:-:S05]  /*5a10*/  HADD2.F32 R36, -RZ, R36.H0_H0 ;  /* 0x20000024ff247230 */ /* 0x000fca0000004100 */
[----:B------:R-:W-:Y:S01]  /*5a20*/  FMUL R37, R36, UR19 ;  /* 0x0000001324257c20 */ /* 0x000fe20008400000 */
[----:B------:R-:W-:-:S03]  /*5a30*/  PRMT R36, RZ, 0x7610, R36 ;  /* 0x00007610ff247816 */ /* 0x000fc60000000024 */
[----:B------:R-:W-:-:S05]  /*5a40*/  FFMA R37, R226, UR20, R37 ;  /* 0x00000014e2257c23 */ /* 0x000fca0008000025 */
[----:B------:R-:W-:-:S05]  /*5a50*/  F2FP.SATFINITE.E5M2.F32.PACK_AB_MERGE_C R37, RZ, R37, RZ ;  /* 0x00000025ff25723e */ /* 0x000fca00048060ff */
[----:B------:R2:W-:Y:S01]  /*5a60*/  @!P4 STG.E.U8 desc[UR16][R24.64], R37 ;  /* 0x000000251800c986 */ /* 0x0005e2000c101110 */
[----:B------:R-:W-:Y:S05]  /*5a70*/  @P3 BRA `(.L_x_43) ;  /* 0x0000000000043947 */ /* 0x000fea0003800000 */
[----:B------:R3:W5:Y:S02]  /*5a80*/  LDG.E.U8 R36, desc[UR16][R28.64+0x1] ;  /* 0x000001101c247981 */ /* 0x000764000c1e1100 */
.L_x_43:
[----:B------:R-:W-:Y:S05]  /*5a90*/  BSYNC B1 ;  /* 0x0000000000017941 */ /* 0x000fea0003800000 */
.L_x_42:
[----:B-----5:R-:W-:Y:S01]  /*5aa0*/  LOP3.LUT R36, R36, 0xff, RZ, 0xc0, !PT ;  /* 0x000000ff24247812 */ /* 0x020fe200078ec0ff */
[----:B------:R-:W-:Y:S01]  /*5ab0*/  BSSY B1, `(.L_x_44) ;  /* 0x0000013000017945 */ /* 0x000fe20003800000 */
[----:B--2---:R-:W-:Y:S02]  /*5ac0*/  IADD3 R37, P1, R39, 0x8, RZ ;  /* 0x0000000827257810 */ /* 0x004fe40007f3e0ff */
[----:B------:R-:W-:-:S03]  /*5ad0*/  F2FP.F16.E5M2.UNPACK_B R36, R36 ;  /* 0x00000024ff24723e */ /* 0x000fc600020004ff */
[----:B------:R-:W-:Y:S01]  /*5ae0*/  IMAD.X R32, RZ, RZ, R33, P1 ;  /* 0x000000ffff207224 */ /* 0x000fe200008e0621 */
[----:B------:R-:W-:Y:S01]  /*5af0*/  ISETP.GE.AND P1, PT, R38, 0x9, PT ;  /* 0x000000092600780c */ /* 0x000fe20003f26270 */
[----:B------:R-:W-:Y:S02]  /*5b00*/  HADD2.F32 R36, -RZ, R36.H0_H0 ;  /* 0x20000024ff247230 */ /* 0x000fe40000004100 */
[----:B------:R-:W-:Y:S01]  /*5b10*/  IMAD R32, R32, UR6, RZ ;  /* 0x0000000620207c24 */ /* 0x000fe2000f8e02ff */
[----:B------:R-:W-:Y:S01]  /*5b20*/  ISETP.LT.OR P5, PT, R35, 0x1, !P1 ;  /* 0x000000012300780c */ /* 0x000fe20004fa1670 */
[----:B------:R-:W-:-:S04]  /*5b30*/  IMAD.WIDE.U32 R30, R37, UR6, R30 ;  /* 0x00000006251e7c25 */ /* 0x000fc8000f8e001e */
[----:B------:R-:W-:Y:S01]  /*5b40*/  FMUL R36, R36, UR19 ;  /* 0x0000001324247c20 */ /* 0x000fe20008400000 */
[----:B------:R-:W-:-:S03]  /*5b50*/  IMAD R37, R37, UR7, R32 ;  /* 0x0000000725257c24 */ /* 0x000fc6000f8e0220 */
[----:B------:R-:W-:Y:S01]  /*5b60*/  FFMA R36, R225, UR20, R36 ;  /* 0x00000014e1247c23 */ /* 0x000fe20008000024 */
[----:B------:R-:W-:Y:S02]  /*5b70*/  IADD3 R30, P4, R30, UR8, RZ ;  /* 0x000000081e1e7c10 */ /* 0x000fe4000ff9e0ff */
[----:B------:R-:W-:Y:S02]  /*5b80*/  PRMT R32, RZ, 0x7610, R32 ;  /* 0x00007610ff207816 */ /* 0x000fe40000000020 */
[----:B------:R-:W-:Y:S02]  /*5b90*/  F2FP.SATFINITE.E5M2.F32.PACK_AB_MERGE_C R33, RZ, R36, RZ ;  /* 0x00000024ff21723e */ /* 0x000fe400048060ff */
[----:B------:R-:W-:-:S03]  /*5ba0*/  IADD3.X R31, R31, UR9, R37, P4, !PT ;  /* 0x000000091f1f7c10 */ /* 0x000fc6000a7fe425 */
[----:B------:R2:W-:Y:S01]  /*5bb0*/  @!P3 STG.E.U8 desc[UR16][R24.64+0x1], R33 ;  /* 0x000001211800b986 */ /* 0x0005e2000c101110 */
[----:B------:R-:W-:Y:S05]  /*5bc0*/  @P5 BRA `(.L_x_45) ;  /* 0x0000000000045947 */ /* 0x000fea0003800000 */
[----:B------:R4:W5:Y:S02]  /*5bd0*/  LDG.E.U8 R32, desc[UR16][R30.64] ;  /* 0x000000101e207981 */ /* 0x000964000c1e1100 */
.L_x_45:
[----:B------:R-:W-:Y:S05]  /*5be0*/  BSYNC B1 ;  /* 0x0000000000017941 */ /* 0x000fea0003800000 */
.L_x_44:
[----:B-----5:R-:W-:Y:S01]  /*5bf0*/  LOP3.LUT R32, R32, 0xff, RZ, 0xc0, !PT ;  /* 0x000000ff20207812 */ /* 0x020fe200078ec0ff */
[----:B------:R-:W-:Y:S01]  /*5c00*/  BSSY B1, `(.L_x_46) ;  /* 0x000000b000017945 */ /* 0x000fe20003800000 */
[----:B------:R-:W-:Y:S02]  /*5c10*/  ISETP.LT.OR P3, PT, R35, 0x2, !P1 ;  /* 0x000000022300780c */ /* 0x000fe40004f61670 */
[----:B------:R-:W-:-:S05]  /*5c20*/  F2FP.F16.E5M2.UNPACK_B R32, R32 ;  /* 0x00000020ff20723e */ /* 0x000fca00020004ff */
[----:B------:R-:W-:-:S05]  /*5c30*/  HADD2.F32 R32, -RZ, R32.H0_H0 ;  /* 0x20000020ff207230 */ /* 0x000fca0000004100 */
[----:B--2---:R-:W-:Y:S01]  /*5c40*/  FMUL R33, R32, UR19 ;  /* 0x0000001320217c20 */ /* 0x004fe20008400000 */
[----:B------:R-:W-:-:S03]  /*5c50*/  PRMT R32, RZ, 0x7610, R32 ;  /* 0x00007610ff207816 */ /* 0x000fc60000000020 */
[----:B------:R-:W-:-:S05]  /*5c60*/  FFMA R33, R224, UR20, R33 ;  /* 0x00000014e0217c23 */ /* 0x000fca0008000021 */
[----:B------:R-:W-:-:S05]  /*5c70*/  F2FP.SATFINITE.E5M2.F32.PACK_AB_MERGE_C R33, RZ, R33, RZ ;  /* 0x00000021ff21723e */ /* 0x000fca00048060ff */
[----:B------:R2:W-:Y:S01]  /*5c80*/  @!P5 STG.E.U8 desc[UR16][R26.64], R33 ;  /* 0x000000211a00d986 */ /* 0x0005e2000c101110 */
[----:B------:R-:W-:Y:S05]  /*5c90*/  @P3 BRA `(.L_x_47) ;  /* 0x0000000000043947 */ /* 0x000fea0003800000 */
[----:B------:R0:W5:Y:S02]  /*5ca0*/  LDG.E.U8 R32, desc[UR16][R30.64+0x1] ;  /* 0x000001101e207981 */ /* 0x000164000c1e1100 */
.L_x_47:
[----:B------:R-:W-:Y:S05]  /*5cb0*/  BSYNC B1 ;  /* 0x0000000000017941 */ /* 0x000fea0003800000 */
.L_x_46:
[----:B-----5:R-:W-:Y:S01]  /*5cc0*/  LOP3.LUT R32, R32, 0xff, RZ, 0xc0, !PT ;  /* 0x000000ff20207812 */ /* 0x020fe200078ec0ff */
[----:B------:R-:W-:Y:S01]  /*5cd0*/  BSSY B1, `(.L_x_48) ;  /* 0x000000b000017945 */ /* 0x000fe20003800000 */
[----:B------:R-:W-:Y:S02]  /*5ce0*/  ISETP.LT.OR P4, PT, R35, 0x9, !P0 ;  /* 0x000000092300780c */ /* 0x000fe40004781670 */
[----:B------:R-:W-:-:S05]  /*5cf0*/  F2FP.F16.E5M2.UNPACK_B R32, R32 ;  /* 0x00000020ff20723e */ /* 0x000fca00020004ff */
[----:B------:R-:W-:-:S05]  /*5d00*/  HADD2.F32 R32, -RZ, R32.H0_H0 ;  /* 0x20000020ff207230 */ /* 0x000fca0000004100 */
[----:B------:R-:W-:-:S04]  /*5d10*/  FMUL R32, R32, UR19 ;  /* 0x0000001320207c20 */ /* 0x000fc80008400000 */
[----:B------:R-:W-:-:S05]  /*5d20*/  FFMA R32, R223, UR20, R32 ;  /* 0x00000014df207c23 */ /* 0x000fca0008000020 */
[----:B--2---:R-:W-:Y:S02]  /*5d30*/  F2FP.SATFINITE.E5M2.F32.PACK_AB_MERGE_C R33, RZ, R32, RZ ;  /* 0x00000020ff21723e */ /* 0x004fe400048060ff */
[----:B------:R-:W-:-:S03]  /*5d40*/  PRMT R32, RZ, 0x7610, R32 ;  /* 0x00007610ff207816 */ /* 0x000fc60000000020 */
[----:B------:R2:W-:Y:S01]  /*5d50*/  @!P3 STG.E.U8 desc[UR16][R26.64+0x1], R33 ;  /* 0x000001211a00b986 */ /* 0x0005e2000c101110 */
[----:B------:R-:W-:Y:S05]  /*5d60*/  @P4 BRA `(.L_x_49) ;  /* 0x0000000000044947 */ /* 0x000fea0003800000 */
[----:B------:R0:W5:Y:S02]  /*5d70*/  LDG.E.U8 R32, desc[UR16][R28.64+0x8] ;  /* 0x000008101c207981 */ /* 0x000164000c1e1100 */
.L_x_49:
[----:B------:R-:W-:Y:S05]  /*5d80*/  BSYNC B1 ;  /* 0x0000000000017941 */ /* 0x000fea0003800000 */
.L_x_48:
        /* <DEDUP_REMOVED lines=12> */
.L_x_51:
[----:B------:R-:W-:Y:S05]  /*5e50*/  BSYNC B1 ;  /* 0x0000000000017941 */ /* 0x000fea0003800000 */
.L_x_50:
        /* <DEDUP_REMOVED lines=12> */
.L_x_53:
[----:B------:R-:W-:Y:S05]  /*5f20*/  BSYNC B1 ;  /* 0x0000000000017941 */ /* 0x000fea0003800000 */
.L_x_52:
        /* <DEDUP_REMOVED lines=12> */
.L_x_55:
[----:B------:R-:W-:Y:S05]  /*5ff0*/  BSYNC B1 ;  /* 0x0000000000017941 */ /* 0x000fea0003800000 */
.L_x_54:
        /* <DEDUP_REMOVED lines=12> */
.L_x_57:
[----:B------:R-:W-:Y:S05]  /*60c0*/  BSYNC B1 ;  /* 0x0000000000017941 */ /* 0x000fea0003800000 */
.L_x_56:
        /* <DEDUP_REMOVED lines=12> */
.L_x_59:
[----:B------:R-:W-:Y:S05]  /*6190*/  BSYNC B1 ;  /* 0x0000000000017941 */ /* 0x000fea0003800000 */
.L_x_58:
        /* <DEDUP_REMOVED lines=12> */
.L_x_61:
[----:B------:R-:W-:Y:S05]  /*6260*/  BSYNC B1 ;  /* 0x0000000000017941 */ /* 0x000fea0003800000 */
.L_x_60:
        /* <DEDUP_REMOVED lines=12> */
.L_x_63:
[----:B------:R-:W-:Y:S05]  /*6330*/  BSYNC B1 ;  /* 0x0000000000017941 */ /* 0x000fea0003800000 */
.L_x_62:
        /* <DEDUP_REMOVED lines=12> */
.L_x_65:
[----:B------:R-:W-:Y:S05]  /*6400*/  BSYNC B1 ;  /* 0x0000000000017941 */ /* 0x000fea0003800000 */
.L_x_64:
        /* <DEDUP_REMOVED lines=12> */
.L_x_67:
[----:B------:R-:W-:Y:S05]  /*64d0*/  BSYNC B1 ;  /* 0x0000000000017941 */ /* 0x000fea0003800000 */
.L_x_66:
        /* <DEDUP_REMOVED lines=12> */
.L_x_69:
[----:B------:R-:W-:Y:S05]  /*65a0*/  BSYNC B1 ;  /* 0x0000000000017941 */ /* 0x000fea0003800000 */
.L_x_68:
        /* <DEDUP_REMOVED lines=12> */
.L_x_71:
[----:B------:R-:W-:Y:S05]  /*6670*/  BSYNC B1 ;  /* 0x0000000000017941 */ /* 0x000fea0003800000 */
.L_x_70:
        /* <DEDUP_REMOVED lines=12> */
.L_x_73:
[----:B------:R-:W-:Y:S05]  /*6740*/  BSYNC B1 ;  /* 0x0000000000017941 */ /* 0x000fea0003800000 */
.L_x_72:
        /* <DEDUP_REMOVED lines=12> */
.L_x_75:
[----:B------:R-:W-:Y:S05]  /*6810*/  BSYNC B1 ;  /* 0x0000000000017941 */ /* 0x000fea0003800000 */
.L_x_74:
        /* <DEDUP_REMOVED lines=12> */
.L_x_77:
[----:B------:R-:W-:Y:S05]  /*68e0*/  BSYNC B1 ;  /* 0x0000000000017941 */ /* 0x000fea0003800000 */
.L_x_76:
        /* <DEDUP_REMOVED lines=12> */
.L_x_79:
[----:B------:R-:W-:Y:S05]  /*69b0*/  BSYNC B1 ;  /* 0x0000000000017941 */ /* 0x000fea0003800000 */
.L_x_78:
        /* <DEDUP_REMOVED lines=12> */
.L_x_81:
[----:B------:R-:W-:Y:S05]  /*6a80*/  BSYNC B1 ;  /* 0x0000000000017941 */ /* 0x000fea0003800000 */
.L_x_80:
        /* <DEDUP_REMOVED lines=12> */
.L_x_83:
[----:B------:R-:W-:Y:S05]  /*6b50*/  BSYNC B1 ;  /* 0x0000000000017941 */ /* 0x000fea0003800000 */
.L_x_82:
        /* <DEDUP_REMOVED lines=12> */
.L_x_85:
[----:B------:R-:W-:Y:S05]  /*6c20*/  BSYNC B1 ;  /* 0x0000000000017941 */ /* 0x000fea0003800000 */
.L_x_84:
        /* <DEDUP_REMOVED lines=12> */
.L_x_87:
[----:B------:R-:W-:Y:S05]  /*6cf0*/  BSYNC B1 ;  /* 0x0000000000017941 */ /* 0x000fea0003800000 */
.L_x_86:
        /* <DEDUP_REMOVED lines=12> */
.L_x_89:
[----:B------:R-:W-:Y:S05]  /*6dc0*/  BSYNC B1 ;  /* 0x0000000000017941 */ /* 0x000fea0003800000 */
.L_x_88:
        /* <DEDUP_REMOVED lines=12> */
.L_x_91:
[----:B------:R-:W-:Y:S05]  /*6e90*/  BSYNC B1 ;  /* 0x0000000000017941 */ /* 0x000fea0003800000 */
.L_x_90:
        /* <DEDUP_REMOVED lines=12> */
.L_x_93:
[----:B------:R-:W-:Y:S05]  /*6f60*/  BSYNC B1 ;  /* 0x0000000000017941 */ /* 0x000fea0003800000 */
.L_x_92:
        /* <DEDUP_REMOVED lines=12> */
.L_x_95:
[----:B------:R-:W-:Y:S05]  /*7030*/  BSYNC B1 ;  /* 0x0000000000017941 */ /* 0x000fea0003800000 */
.L_x_94:
        /* <DEDUP_REMOVED lines=12> */
.L_x_97:
[----:B------:R-:W-:Y:S05]  /*7100*/  BSYNC B1 ;  /* 0x0000000000017941 */ /* 0x000fea0003800000 */
.L_x_96:
        /* <DEDUP_REMOVED lines=12> */
.L_x_99:
[----:B------:R-:W-:Y:S05]  /*71d0*/  BSYNC B1 ;  /* 0x0000000000017941 */ /* 0x000fea0003800000 */
.L_x_98:
        /* <DEDUP_REMOVED lines=12> */
.L_x_101:
[----:B------:R-:W-:Y:S05]  /*72a0*/  BSYNC B1 ;  /* 0x0000000000017941 */ /* 0x000fea0003800000 */
.L_x_100:
        /* <DEDUP_REMOVED lines=12> */
.L_x_103:
[----:B------:R-:W-:Y:S05]  /*7370*/  BSYNC B1 ;  /* 0x0000000000017941 */ /* 0x000fea0003800000 */
.L_x_102:
        /* <DEDUP_REMOVED lines=12> */
.L_x_105:
[----:B------:R-:W-:Y:S05]  /*7440*/  BSYNC B1 ;  /* 0x0000000000017941 */ /* 0x000fea0003800000 */
.L_x_104:
        /* <DEDUP_REMOVED lines=12> */
.L_x_107:
[----:B------:R-:W-:Y:S05]  /*7510*/  BSYNC B1 ;  /* 0x0000000000017941 */ /* 0x000fea0003800000 */
.L_x_106:
        /* <DEDUP_REMOVED lines=12> */
.L_x_109:
[----:B------:R-:W-:Y:S05]  /*75e0*/  BSYNC B1 ;  /* 0x0000000000017941 */ /* 0x000fea0003800000 */
.L_x_108:
        /* <DEDUP_REMOVED lines=12> */
.L_x_111:
[----:B------:R-:W-:Y:S05]  /*76b0*/  BSYNC B1 ;  /* 0x0000000000017941 */ /* 0x000fea0003800000 */
.L_x_110:
        /* <DEDUP_REMOVED lines=12> */
.L_x_113:
[----:B------:R-:W-:Y:S05]  /*7780*/  BSYNC B1 ;  /* 0x0000000000017941 */ /* 0x000fea0003800000 */
.L_x_112:
        /* <DEDUP_REMOVED lines=12> */
.L_x_115:
[----:B------:R-:W-:Y:S05]  /*7850*/  BSYNC B1 ;  /* 0x0000000000017941 */ /* 0x000fea0003800000 */
.L_x_114:
        /* <DEDUP_REMOVED lines=12> */
.L_x_117:
[----:B------:R-:W-:Y:S05]  /*7920*/  BSYNC B1 ;  /* 0x0000000000017941 */ /* 0x000fea0003800000 */
.L_x_116:
        /* <DEDUP_REMOVED lines=12> */
.L_x_119:
[----:B------:R-:W-:Y:S05]  /*79f0*/  BSYNC B1 ;  /* 0x0000000000017941 */ /* 0x000fea0003800000 */
.L_x_118:
        /* <DEDUP_REMOVED lines=12> */
.L_x_121:
[----:B------:R-:W-:Y:S05]  /*7ac0*/  BSYNC B1 ;  /* 0x0000000000017941 */ /* 0x000fea0003800000 */
.L_x_120:
        /* <DEDUP_REMOVED lines=12> */
.L_x_123:
[----:B------:R-:W-:Y:S05]  /*7b90*/  BSYNC B1 ;  /* 0x0000000000017941 */ /* 0x000fea0003800000 */
.L_x_122:
        /* <DEDUP_REMOVED lines=12> */
.L_x_125:
[----:B------:R-:W-:Y:S05]  /*7c60*/  BSYNC B1 ;  /* 0x0000000000017941 */ /* 0x000fea0003800000 */
.L_x_124:
        /* <DEDUP_REMOVED lines=12> */
.L_x_127:
[----:B------:R-:W-:Y:S05]  /*7d30*/  BSYNC B1 ;  /* 0x0000000000017941 */ /* 0x000fea0003800000 */
.L_x_126:
        /* <DEDUP_REMOVED lines=12> */
.L_x_129:
[----:B------:R-:W-:Y:S05]  /*7e00*/  BSYNC B1 ;  /* 0x0000000000017941 */ /* 0x000fea0003800000 */
.L_x_128:
        /* <DEDUP_REMOVED lines=12> */
.L_x_131:
[----:B------:R-:W-:Y:S05]  /*7ed0*/  BSYNC B1 ;  /* 0x0000000000017941 */ /* 0x000fea0003800000 */
.L_x_130:
        /* <DEDUP_REMOVED lines=12> */
.L_x_133:
[----:B------:R-:W-:Y:S05]  /*7fa0*/  BSYNC B1 ;  /* 0x0000000000017941 */ /* 0x000fea0003800000 */
.L_x_132:
        /* <DEDUP_REMOVED lines=12> */
.L_x_135:
[----:B------:R-:W-:Y:S05]  /*8070*/  BSYNC B1 ;  /* 0x0000000000017941 */ /* 0x000fea0003800000 */
.L_x_134:
        /* <DEDUP_REMOVED lines=12> */
.L_x_137:
[----:B------:R-:W-:Y:S05]  /*8140*/  BSYNC B1 ;  /* 0x0000000000017941 */ /* 0x000fea0003800000 */
.L_x_136:
        /* <DEDUP_REMOVED lines=12> */
.L_x_139:
[----:B------:R-:W-:Y:S05]  /*8210*/  BSYNC B1 ;  /* 0x0000000000017941 */ /* 0x000fea0003800000 */
.L_x_138:
        /* <DEDUP_REMOVED lines=12> */
.L_x_141:
[----:B------:R-:W-:Y:S05]  /*82e0*/  BSYNC B1 ;  /* 0x0000000000017941 */ /* 0x000fea0003800000 */
.L_x_140:
        /* <DEDUP_REMOVED lines=12> */
.L_x_143:
[----:B------:R-:W-:Y:S05]  /*83b0*/  BSYNC B1 ;  /* 0x0000000000017941 */ /* 0x000fea0003800000 */
.L_x_142:
        /* <DEDUP_REMOVED lines=12> */
.L_x_145:
[----:B------:R-:W-:Y:S05]  /*8480*/  BSYNC B1 ;  /* 0x0000000000017941 */ /* 0x000fea0003800000 */
.L_x_144:
        /* <DEDUP_REMOVED lines=12> */
.L_x_147:
[----:B------:R-:W-:Y:S05]  /*8550*/  BSYNC B1 ;  /* 0x0000000000017941 */ /* 0x000fea0003800000 */
.L_x_146:
        /* <DEDUP_REMOVED lines=12> */
.L_x_149:
[----:B------:R-:W-:Y:S05]  /*8620*/  BSYNC B1 ;  /* 0x0000000000017941 */ /* 0x000fea0003800000 */
.L_x_148:
        /* <DEDUP_REMOVED lines=12> */
.L_x_151:
[----:B------:R-:W-:Y:S05]  /*86f0*/  BSYNC B1 ;  /* 0x0000000000017941 */ /* 0x000fea0003800000 */
.L_x_150:
        /* <DEDUP_REMOVED lines=12> */
.L_x_153:
[----:B------:R-:W-:Y:S05]  /*87c0*/  BSYNC B1 ;  /* 0x0000000000017941 */ /* 0x000fea0003800000 */
.L_x_152:
        /* <DEDUP_REMOVED lines=12> */
.L_x_155:
[----:B------:R-:W-:Y:S05]  /*8890*/  BSYNC B1 ;  /* 0x0000000000017941 */ /* 0x000fea0003800000 */
.L_x_154:
        /* <DEDUP_REMOVED lines=12> */
.L_x_157:
[----:B------:R-:W-:Y:S05]  /*8960*/  BSYNC B1 ;  /* 0x0000000000017941 */ /* 0x000fea0003800000 */
.L_x_156:
        /* <DEDUP_REMOVED lines=12> */
.L_x_159:
[----:B------:R-:W-:Y:S05]  /*8a30*/  BSYNC B1 ;  /* 0x0000000000017941 */ /* 0x000fea0003800000 */
.L_x_158:
        /* <DEDUP_REMOVED lines=12> */
.L_x_161:
[----:B------:R-:W-:Y:S05]  /*8b00*/  BSYNC B1 ;  /* 0x0000000000017941 */ /* 0x000fea0003800000 */
.L_x_160:
        /* <DEDUP_REMOVED lines=12> */
.L_x_163:
[----:B------:R-:W-:Y:S05]  /*8bd0*/  BSYNC B1 ;  /* 0x0000000000017941 */ /* 0x000fea0003800000 */
.L_x_162:
        /* <DEDUP_REMOVED lines=12> */
.L_x_165:
[----:B------:R-:W-:Y:S05]  /*8ca0*/  BSYNC B1 ;  /* 0x0000000000017941 */ /* 0x000fea0003800000 */
.L_x_164:
        /* <DEDUP_REMOVED lines=12> */
.L_x_167:
[----:B------:R-:W-:Y:S05]  /*8d70*/  BSYNC B1 ;  /* 0x0000000000017941 */ /* 0x000fea0003800000 */
.L_x_166:
        /* <DEDUP_REMOVED lines=12> */
.L_x_169:
[----:B------:R-:W-:Y:S05]  /*8e40*/  BSYNC B1 ;  /* 0x0000000000017941 */ /* 0x000fea0003800000 */
.L_x_168:
        /* <DEDUP_REMOVED lines=12> */
.L_x_171:
[----:B------:R-:W-:Y:S05]  /*8f10*/  BSYNC B1 ;  /* 0x0000000000017941 */ /* 0x000fea0003800000 */
.L_x_170:
        /* <DEDUP_REMOVED lines=12> */
.L_x_173:
[----:B------:R-:W-:Y:S05]  /*8fe0*/  BSYNC B1 ;  /* 0x0000000000017941 */ /* 0x000fea0003800000 */
.L_x_172:
        /* <DEDUP_REMOVED lines=12> */
.L_x_175:
[----:B------:R-:W-:Y:S05]  /*90b0*/  BSYNC B1 ;  /* 0x0000000000017941 */ /* 0x000fea0003800000 */
.L_x_174:
        /* <DEDUP_REMOVED lines=12> */
.L_x_177:
[----:B------:R-:W-:Y:S05]  /*9180*/  BSYNC B1 ;  /* 0x0000000000017941 */ /* 0x000fea0003800000 */
.L_x_176:
        /* <DEDUP_REMOVED lines=12> */
.L_x_179:
[----:B------:R-:W-:Y:S05]  /*9250*/  BSYNC B1 ;  /* 0x0000000000017941 */ /* 0x000fea0003800000 */
.L_x_178:
        /* <DEDUP_REMOVED lines=12> */
.L_x_181:
[----:B------:R-:W-:Y:S05]  /*9320*/  BSYNC B1 ;  /* 0x0000000000017941 */ /* 0x000fea0003800000 */
.L_x_180:
        /* <DEDUP_REMOVED lines=12> */
.L_x_183:
[----:B------:R-:W-:Y:S05]  /*93f0*/  BSYNC B1 ;  /* 0x0000000000017941 */ /* 0x000fea0003800000 */
.L_x_182:
        /* <DEDUP_REMOVED lines=12> */
.L_x_185:
[----:B------:R-:W-:Y:S05]  /*94c0*/  BSYNC B1 ;  /* 0x0000000000017941 */ /* 0x000fea0003800000 */
.L_x_184:
        /* <DEDUP_REMOVED lines=12> */
.L_x_187:
[----:B------:R-:W-:Y:S05]  /*9590*/  BSYNC B1 ;  /* 0x0000000000017941 */ /* 0x000fea0003800000 */
.L_x_186:
        /* <DEDUP_REMOVED lines=12> */
.L_x_189:
[----:B------:R-:W-:Y:S05]  /*9660*/  BSYNC B1 ;  /* 0x0000000000017941 */ /* 0x000fea0003800000 */
.L_x_188:
        /* <DEDUP_REMOVED lines=12> */
.L_x_191:
[----:B------:R-:W-:Y:S05]  /*9730*/  BSYNC B1 ;  /* 0x0000000000017941 */ /* 0x000fea0003800000 */
.L_x_190:
[----:B-----5:R-:W-:Y:S01]  /*9740*/  LOP3.LUT R32, R32, 0xff, RZ, 0xc0, !PT ;  /* 0x000000ff20207812 */ /* 0x020fe200078ec0ff */
[----:B------:R-:W-:Y:S01]  /*9750*/  BSSY B1, `(.L_x_192) ;  /* 0x000000b000017945 */ /* 0x000fe20003800000 */
[----:B------:R-:W-:Y:S02]  /*9760*/  ISETP.LT.OR P4, PT, R35, 0x99, !P0 ;  /* 0x000000992300780c */ /* 0x000fe40004781670 */
[----:B------:R-:W-:-:S05]  /*9770*/  F2FP.F16.E5M2.UNPACK_B R32, R32 ;  /* 0x00000020ff20723e */ /* 0x000fca00020004ff */
[----:B------:R-:W-:-:S05]  /*9780*/  HADD2.F32 R32, -RZ, R32.H0_H0 ;  /* 0x20000020ff207230 */ /* 0x000fca0000004100 */
[----:B------:R-:W-:-:S04]  /*9790*/  FMUL R32, R32, UR19 ;  /* 0x0000001320207c20 */ /* 0x000fc80008400000 */
[----:B------:R-:W-:Y:S01]  /*97a0*/  FFMA R32, R23, UR20, R32 ;  /* 0x0000001417207c23 */ /* 0x000fe20008000020 */
[----:B------:R-:W-:-:S04]  /*97b0*/  PRMT R23, RZ, 0x7610, R23 ;  /* 0x00007610ff177816 */ /* 0x000fc80000000017 */
[----:B--2---:R-:W-:-:S05]  /*97c0*/  F2FP.SATFINITE.E5M2.F32.PACK_AB_MERGE_C R33, RZ, R32, RZ ;  /* 0x00000020ff21723e */ /* 0x004fca00048060ff */
[----:B------:R2:W-:Y:S01]  /*97d0*/  @!P3 STG.E.U8 desc[UR16][R26.64+0x91], R33 ;  /* 0x000091211a00b986 */ /* 0x0005e2000c101110 */
[----:B------:R-:W-:Y:S05]  /*97e0*/  @P4 BRA `(.L_x_193) ;  /* 0x0000000000044947 */ /* 0x000fea0003800000 */
[----:B------:R0:W5:Y:S02]  /*97f0*/  LDG.E.U8 R23, desc[UR16][R28.64+0x98] ;  /* 0x000098101c177981 */ /* 0x000164000c1e1100 */
.L_x_193:
[----:B------:R-:W-:Y:S05]  /*9800*/  BSYNC B1 ;  /* 0x0000000000017941 */ /* 0x000fea0003800000 */
.L_x_192:
        /* <DEDUP_REMOVED lines=8> */
[----:B------:R-:W-:-:S05]  /*9890*/  F2FP.SATFINITE.E5M2.F32.PACK_AB_MERGE_C R23, RZ, R23, RZ ;  /* 0x00000017ff17723e */ /* 0x000fca00048060ff */
[----:B------:R0:W-:Y:S01]  /*98a0*/  @!P4 STG.E.U8 desc[UR16][R24.64+0x98], R23 ;  /* 0x000098171800c986 */ /* 0x0001e2000c101110 */
[----:B------:R-:W-:Y:S05]  /*98b0*/  @P3 BRA `(.L_x_195) ;  /* 0x0000000000043947 */ /* 0x000fea0003800000 */
[----:B------:R0:W5:Y:S02]  /*98c0*/  LDG.E.U8 R22, desc[UR16][R28.64+0x99] ;  /* 0x000099101c167981 */ /* 0x000164000c1e1100 */
.L_x_195:
[----:B------:R-:W-:Y:S05]  /*98d0*/  BSYNC B1 ;  /* 0x0000000000017941 */ /* 0x000fea0003800000 */
.L_x_194:
        /* <DEDUP_REMOVED lines=8> */
[----:B0-----:R-:W-:-:S05]  /*9960*/  F2FP.SATFINITE.E5M2.F32.PACK_AB_MERGE_C R23, RZ, R22, RZ ;  /* 0x00000016ff17723e */ /* 0x001fca00048060ff */
[----:B------:R0:W-:Y:S01]  /*9970*/  @!P3 STG.E.U8 desc[UR16][R24.64+0x99], R23 ;  /* 0x000099171800b986 */ /* 0x0001e2000c101110 */
[----:B------:R-:W-:Y:S05]  /*9980*/  @P4 BRA `(.L_x_197) ;  /* 0x0000000000044947 */ /* 0x000fea0003800000 */
[----:B------:R0:W5:Y:S02]  /*9990*/  LDG.E.U8 R21, desc[UR16][R30.64+0x98] ;  /* 0x000098101e157981 */ /* 0x000164000c1e1100 */
.L_x_197:
[----:B------:R-:W-:Y:S05]  /*99a0*/  BSYNC B1 ;  /* 0x0000000000017941 */ /* 0x000fea0003800000 */
.L_x_196:
        /* <DEDUP_REMOVED lines=12> */
.L_x_199:
[----:B------:R-:W-:Y:S05]  /*9a70*/  BSYNC B1 ;  /* 0x0000000000017941 */ /* 0x000fea0003800000 */
.L_x_198:
        /* <DEDUP_REMOVED lines=12> */
.L_x_201:
[----:B------:R-:W-:Y:S05]  /*9b40*/  BSYNC B1 ;  /* 0x0000000000017941 */ /* 0x000fea0003800000 */
.L_x_200:
        /* <DEDUP_REMOVED lines=12> */
.L_x_203:
[----:B------:R-:W-:Y:S05]  /*9c10*/  BSYNC B1 ;  /* 0x0000000000017941 */ /* 0x000fea0003800000 */
.L_x_202:
        /* <DEDUP_REMOVED lines=12> */
.L_x_205:
[----:B------:R-:W-:Y:S05]  /*9ce0*/  BSYNC B1 ;  /* 0x0000000000017941 */ /* 0x000fea0003800000 */
.L_x_204:
        /* <DEDUP_REMOVED lines=12> */
.L_x_207:
[----:B------:R-:W-:Y:S05]  /*9db0*/  BSYNC B1 ;  /* 0x0000000000017941 */ /* 0x000fea0003800000 */
.L_x_206:
        /* <DEDUP_REMOVED lines=12> */
.L_x_209:
[----:B------:R-:W-:Y:S05]  /*9e80*/  BSYNC B1 ;  /* 0x0000000000017941 */ /* 0x000fea0003800000 */
.L_x_208:
        /* <DEDUP_REMOVED lines=12> */
.L_x_211:
[----:B------:R-:W-:Y:S05]  /*9f50*/  BSYNC B1 ;  /* 0x0000000000017941 */ /* 0x000fea0003800000 */
.L_x_210:
        /* <DEDUP_REMOVED lines=12> */
.L_x_213:
[----:B------:R-:W-:Y:S05]  /*a020*/  BSYNC B1 ;  /* 0x0000000000017941 */ /* 0x000fea0003800000 */
.L_x_212:
        /* <DEDUP_REMOVED lines=12> */
.L_x_215:
[----:B------:R-:W-:Y:S05]  /*a0f0*/  BSYNC B1 ;  /* 0x0000000000017941 */ /* 0x000fea0003800000 */
.L_x_214:
        /* <DEDUP_REMOVED lines=12> */
.L_x_217:
[----:B------:R-:W-:Y:S05]  /*a1c0*/  BSYNC B1 ;  /* 0x0000000000017941 */ /* 0x000fea0003800000 */
.L_x_216:
        /* <DEDUP_REMOVED lines=12> */
.L_x_219:
[----:B------:R-:W-:Y:S05]  /*a290*/  BSYNC B1 ;  /* 0x0000000000017941 */ /* 0x000fea0003800000 */
.L_x_218:
        /* <DEDUP_REMOVED lines=12> */
.L_x_221:
[----:B------:R-:W-:Y:S05]  /*a360*/  BSYNC B1 ;  /* 0x0000000000017941 */ /* 0x000fea0003800000 */
.L_x_220:
        /* <DEDUP_REMOVED lines=12> */
.L_x_223:
[----:B------:R-:W-:Y:S05]  /*a430*/  BSYNC B1 ;  /* 0x0000000000017941 */ /* 0x000fea0003800000 */
.L_x_222:
        /* <DEDUP_REMOVED lines=12> */
.L_x_225:
[----:B------:R-:W-:Y:S05]  /*a500*/  BSYNC B1 ;  /* 0x0000000000017941 */ /* 0x000fea0003800000 */
.L_x_224:
        /* <DEDUP_REMOVED lines=12> */
.L_x_227:
[----:B------:R-:W-:Y:S05]  /*a5d0*/  BSYNC B1 ;  /* 0x0000000000017941 */ /* 0x000fea0003800000 */
.L_x_226:
        /* <DEDUP_REMOVED lines=12> */
.L_x_229:
[----:B------:R-:W-:Y:S05]  /*a6a0*/  BSYNC B1 ;  /* 0x0000000000017941 */ /* 0x000fea0003800000 */
.L_x_228:
        /* <DEDUP_REMOVED lines=12> */
.L_x_231:
[----:B------:R-:W-:Y:S05]  /*a770*/  BSYNC B1 ;  /* 0x0000000000017941 */ /* 0x000fea0003800000 */
.L_x_230:
        /* <DEDUP_REMOVED lines=12> */
.L_x_233:
[----:B------:R-:W-:Y:S05]  /*a840*/  BSYNC B1 ;  /* 0x0000000000017941 */ /* 0x000fea0003800000 */
.L_x_232:
        /* <DEDUP_REMOVED lines=12> */
.L_x_235:
[----:B------:R-:W-:Y:S05]  /*a910*/  BSYNC B1 ;  /* 0x0000000000017941 */ /* 0x000fea0003800000 */
.L_x_234:
[----:B-----5:R-:W-:Y:S01]  /*a920*/  LOP3.LUT R2, R2, 0xff, RZ, 0xc0, !PT ;  /* 0x000000ff02027812 */ /* 0x020fe200078ec0ff */
[----:B------:R-:W-:Y:S01]  /*a930*/  BSSY B1, `(.L_x_236) ;  /* 0x000000b000017945 */ /* 0x000fe20003800000 */
[----:B------:R-:W-:Y:S02]  /*a940*/  ISETP.LT.OR P4, PT, R35, 0xc1, !P1 ;  /* 0x000000c12300780c */ /* 0x000fe40004f81670 */
[----:B------:R-:W-:-:S05]  /*a950*/  F2FP.F16.E5M2.UNPACK_B R2, R2 ;  /* 0x00000002ff02723e */ /* 0x000fca00020004ff */
[----:B------:R-:W-:-:S05]  /*a960*/  HADD2.F32 R2, -RZ, R2.H0_H0 ;  /* 0x20000002ff027230 */ /* 0x000fca0000004100 */
[----:B0-----:R-:W-:-:S04]  /*a970*/  FMUL R3, R2, UR19 ;  /* 0x0000001302037c20 */ /* 0x001fc80008400000 */
[----:B------:R-:W-:Y:S01]  /*a980*/  FFMA R3, R0, UR20, R3 ;  /* 0x0000001400037c23 */ /* 0x000fe20008000003 */
[----:B------:R-:W-:-:S04]  /*a990*/  PRMT R0, RZ, 0x7610, R0 ;  /* 0x00007610ff007816 */ /* 0x000fc80000000000 */
[----:B------:R-:W-:-:S05]  /*a9a0*/  F2FP.SATFINITE.E5M2.F32.PACK_AB_MERGE_C R3, RZ, R3, RZ ;  /* 0x00000003ff03723e */ /* 0x000fca00048060ff */
[----:B------:R0:W-:Y:S01]  /*a9b0*/  @!P3 STG.E.U8 desc[UR16][R24.64+0xc1], R3 ;  /* 0x0000c1031800b986 */ /* 0x0001e2000c101110 */
[----:B------:R-:W-:Y:S05]  /*a9c0*/  @P4 BRA `(.L_x_237) ;  /* 0x0000000000044947 */ /* 0x000fea0003800000 */
[----:B------:R0:W5:Y:S02]  /*a9d0*/  LDG.E.U8 R0, desc[UR16][R30.64+0xc0] ;  /* 0x0000c0101e007981 */ /* 0x000164000c1e1100 */
.L_x_237:
[----:B------:R-:W-:Y:S05]  /*a9e0*/  BSYNC B1 ;  /* 0x0000000000017941 */ /* 0x000fea0003800000 */
.L_x_236:
[----:B------:R-:W2:Y:S01]  /*a9f0*/  LDL.LU R2, [R1] ;  /* 0x0000000001027983 */ /* 0x000ea20000300800 */
[----:B-----5:R-:W-:Y:S01]  /*aa00*/  LOP3.LUT R0, R0, 0xff, RZ, 0xc0, !PT ;  /* 0x000000ff00007812 */ /* 0x020fe200078ec0ff */
[----:B------:R-:W-:Y:S01]  /*aa10*/  BSSY B1, `(.L_x_238) ;  /* 0x000000b000017945 */ /* 0x000fe20003800000 */
[----:B------:R-:W-:Y:S02]  /*aa20*/  ISETP.LT.OR P3, PT, R35, 0xc2, !P1 ;  /* 0x000000c22300780c */ /* 0x000fe40004f61670 */
[----:B------:R-:W-:-:S05]  /*aa30*/  F2FP.F16.E5M2.UNPACK_B R0, R0 ;  /* 0x00000000ff00723e */ /* 0x000fca00020004ff */
[----:B------:R-:W-:-:S05]  /*aa40*/  HADD2.F32 R0, -RZ, R0.H0_H0 ;  /* 0x20000000ff007230 */ /* 0x000fca0000004100 */
[----:B------:R-:W-:-:S04]  /*aa50*/  FMUL R0, R0, UR19 ;  /* 0x0000001300007c20 */ /* 0x000fc80008400000 */
[----:B--2---:R-:W-:-:S05]  /*aa60*/  FFMA R0, R2, UR20, R0 ;  /* 0x0000001402007c23 */ /* 0x004fca0008000000 */
[----:B0-----:R-:W-:Y:S02]  /*aa70*/  F2FP.SATFINITE.E5M2.F32.PACK_AB_MERGE_C R3, RZ, R0, RZ ;  /* 0x00000000ff03723e */ /* 0x001fe400048060ff */
[----:B------:R-:W-:-:S03]  /*aa80*/  PRMT R0, RZ, 0x7610, R0 ;  /* 0x00007610ff007816 */ /* 0x000fc60000000000 */
[----:B------:R0:W-:Y:S01]  /*aa90*/  @!P4 STG.E.U8 desc[UR16][R26.64+0xc0], R3 ;  /* 0x0000c0031a00c986 */ /* 0x0001e2000c101110 */
[----:B------:R-:W-:Y:S05]  /*aaa0*/  @P3 BRA `(.L_x_239) ;  /* 0x0000000000043947 */ /* 0x000fea0003800000 */
[----:B------:R2:W5:Y:S02]  /*aab0*/  LDG.E.U8 R0, desc[UR16][R30.64+0xc1] ;  /* 0x0000c1101e007981 */ /* 0x000564000c1e1100 */
.L_x_239:
[----:B------:R-:W-:Y:S05]  /*aac0*/  BSYNC B1 ;  /* 0x0000000000017941 */ /* 0x000fea0003800000 */
.L_x_238:
[----:B------:R-:W3:Y:S01]  /*aad0*/  LDL.LU R2, [R1+0x4] ;  /* 0x0000040001027983 */ /* 0x000ee20000300800 */
[----:B-----5:R-:W-:Y:S01]  /*aae0*/  LOP3.LUT R0, R0, 0xff, RZ, 0xc0, !PT ;  /* 0x000000ff00007812 */ /* 0x020fe200078ec0ff */
[----:B------:R-:W-:Y:S01]  /*aaf0*/  BSSY B1, `(.L_x_240) ;  /* 0x000000b000017945 */ /* 0x000fe20003800000 */
[----:B------:R-:W-:Y:S02]  /*ab00*/  ISETP.LT.OR P4, PT, R35, 0xc9, !P0 ;  /* 0x000000c92300780c */ /* 0x000fe40004781670 */
[----:B------:R-:W-:-:S05]  /*ab10*/  F2FP.F16.E5M2.UNPACK_B R0, R0 ;  /* 0x00000000ff00723e */ /* 0x000fca00020004ff */
[----:B------:R-:W-:-:S05]  /*ab20*/  HADD2.F32 R0, -RZ, R0.H0_H0 ;  /* 0x20000000ff007230 */ /* 0x000fca0000004100 */
[----:B------:R-:W-:-:S04]  /*ab30*/  FMUL R0, R0, UR19 ;  /* 0x0000001300007c20 */ /* 0x000fc80008400000 */
[----:B---3--:R-:W-:-:S05]  /*ab40*/  FFMA R0, R2, UR20, R0 ;  /* 0x0000001402007c23 */ /* 0x008fca0008000000 */
[----:B0-----:R-:W-:Y:S02]  /*ab50*/  F2FP.SATFINITE.E5M2.F32.PACK_AB_MERGE_C R3, RZ, R0, RZ ;  /* 0x00000000ff03723e */ /* 0x001fe400048060ff */
[----:B------:R-:W-:-:S03]  /*ab60*/  PRMT R0, RZ, 0x7610, R0 ;  /* 0x00007610ff007816 */ /* 0x000fc60000000000 */
[----:B------:R0:W-:Y:S01]  /*ab70*/  @!P3 STG.E.U8 desc[UR16][R26.64+0xc1], R3 ;  /* 0x0000c1031a00b986 */ /* 0x0001e2000c101110 */
[----:B------:R-:W-:Y:S05]  /*ab80*/  @P4 BRA `(.L_x_241) ;  /* 0x0000000000044947 */ /* 0x000fea0003800000 */
[----:B------:R3:W5:Y:S02]  /*ab90*/  LDG.E.U8 R0, desc[UR16][R28.64+0xc8] ;  /* 0x0000c8101c007981 */ /* 0x000764000c1e1100 */
.L_x_241:
[----:B------:R-:W-:Y:S05]  /*aba0*/  BSYNC B1 ;  /* 0x0000000000017941 */ /* 0x000fea0003800000 */
.L_x_240:
[----:B------:R-:W2:Y:S01]  /*abb0*/  LDL.LU R2, [R1+0x8] ;  /* 0x0000080001027983 */ /* 0x000ea20000300800 */
        /* <DEDUP_REMOVED lines=12> */
.L_x_243:
[----:B------:R-:W-:Y:S05]  /*ac80*/  BSYNC B1 ;  /* 0x0000000000017941 */ /* 0x000fea0003800000 */
.L_x_242:
        /* <DEDUP_REMOVED lines=13> */
.L_x_245:
[----:B------:R-:W-:Y:S05]  /*ad60*/  BSYNC B1 ;  /* 0x0000000000017941 */ /* 0x000fea0003800000 */
.L_x_244:
        /* <DEDUP_REMOVED lines=13> */
.L_x_247:
[----:B------:R-:W-:Y:S05]  /*ae40*/  BSYNC B1 ;  /* 0x0000000000017941 */ /* 0x000fea0003800000 */
.L_x_246:
        /* <DEDUP_REMOVED lines=13> */
.L_x_249:
[----:B------:R-:W-:Y:S05]  /*af20*/  BSYNC B1 ;  /* 0x0000000000017941 */ /* 0x000fea0003800000 */
.L_x_248:
        /* <DEDUP_REMOVED lines=13> */
.L_x_251:
[----:B------:R-:W-:Y:S05]  /*b000*/  BSYNC B1 ;  /* 0x0000000000017941 */ /* 0x000fea0003800000 */
.L_x_250:
        /* <DEDUP_REMOVED lines=13> */
.L_x_253:
[----:B------:R-:W-:Y:S05]  /*b0e0*/  BSYNC B1 ;  /* 0x0000000000017941 */ /* 0x000fea0003800000 */
.L_x_252:
        /* <DEDUP_REMOVED lines=13> */
.L_x_255:
[----:B------:R-:W-:Y:S05]  /*b1c0*/  BSYNC B1 ;  /* 0x0000000000017941 */ /* 0x000fea0003800000 */
.L_x_254:
        /* <DEDUP_REMOVED lines=13> */
.L_x_257:
[----:B------:R-:W-:Y:S05]  /*b2a0*/  BSYNC B1 ;  /* 0x0000000000017941 */ /* 0x000fea0003800000 */
.L_x_256:
        /* <DEDUP_REMOVED lines=13> */
.L_x_259:
[----:B------:R-:W-:Y:S05]  /*b380*/  BSYNC B1 ;  /* 0x0000000000017941 */ /* 0x000fea0003800000 */
.L_x_258:
        /* <DEDUP_REMOVED lines=13> */
.L_x_261:
[----:B------:R-:W-:Y:S05]  /*b460*/  BSYNC B1 ;  /* 0x0000000000017941 */ /* 0x000fea0003800000 */
.L_x_260:
        /* <DEDUP_REMOVED lines=13> */
.L_x_263:
[----:B------:R-:W-:Y:S05]  /*b540*/  BSYNC B1 ;  /* 0x0000000000017941 */ /* 0x000fea0003800000 */
.L_x_262:
        /* <DEDUP_REMOVED lines=13> */
.L_x_265:
[----:B------:R-:W-:Y:S05]  /*b620*/  BSYNC B1 ;  /* 0x0000000000017941 */ /* 0x000fea0003800000 */
.L_x_264:
        /* <DEDUP_REMOVED lines=13> */
.L_x_267:
[----:B------:R-:W-:Y:S05]  /*b700*/  BSYNC B1 ;  /* 0x0000000000017941 */ /* 0x000fea0003800000 */
.L_x_266:
        /* <DEDUP_REMOVED lines=13> */
.L_x_269:
[----:B------:R-:W-:Y:S05]  /*b7e0*/  BSYNC B1 ;  /* 0x0000000000017941 */ /* 0x000fea0003800000 */
.L_x_268:
        /* <DEDUP_REMOVED lines=13> */
.L_x_271:
[----:B------:R-:W-:Y:S05]  /*b8c0*/  BSYNC B1 ;  /* 0x0000000000017941 */ /* 0x000fea0003800000 */
.L_x_270:
        /* <DEDUP_REMOVED lines=13> */
.L_x_273:
[----:B------:R-:W-:Y:S05]  /*b9a0*/  BSYNC B1 ;  /* 0x0000000000017941 */ /* 0x000fea0003800000 */
.L_x_272:
        /* <DEDUP_REMOVED lines=13> */
.L_x_275:
[----:B------:R-:W-:Y:S05]  /*ba80*/  BSYNC B1 ;  /* 0x0000000000017941 */ /* 0x000fea0003800000 */
.L_x_274:
        /* <DEDUP_REMOVED lines=13> */
.L_x_277:
[----:B------:R-:W-:Y:S05]  /*bb60*/  BSYNC B1 ;  /* 0x0000000000017941 */ /* 0x000fea0003800000 */
.L_x_276:
        /* <DEDUP_REMOVED lines=13> */
.L_x_279:
[----:B------:R-:W-:Y:S05]  /*bc40*/  BSYNC B1 ;  /* 0x0000000000017941 */ /* 0x000fea0003800000 */
.L_x_278:
        /* <DEDUP_REMOVED lines=13> */
.L_x_281:
[----:B------:R-:W-:Y:S05]  /*bd20*/  BSYNC B1 ;  /* 0x0000000000017941 */ /* 0x000fea0003800000 */
.L_x_280:
        /* <DEDUP_REMOVED lines=13> */
.L_x_283:
[----:B------:R-:W-:Y:S05]  /*be00*/  BSYNC B1 ;  /* 0x0000000000017941 */ /* 0x000fea0003800000 */
.L_x_282:
        /* <DEDUP_REMOVED lines=13> */
.L_x_285:
[----:B------:R-:W-:Y:S05]  /*bee0*/  BSYNC B1 ;  /* 0x0000000000017941 */ /* 0x000fea0003800000 */
.L_x_284:
        /* <DEDUP_REMOVED lines=13> */
.L_x_287:
[----:B------:R-:W-:Y:S05]  /*bfc0*/  BSYNC B1 ;  /* 0x0000000000017941 */ /* 0x000fea0003800000 */
.L_x_286:
        /* <DEDUP_REMOVED lines=13> */
.L_x_289:
[----:B------:R-:W-:Y:S05]  /*c0a0*/  BSYNC B1 ;  /* 0x0000000000017941 */ /* 0x000fea0003800000 */
.L_x_288:
        /* <DEDUP_REMOVED lines=13> */
.L_x_291:
[----:B------:R-:W-:Y:S05]  /*c180*/  BSYNC B1 ;  /* 0x0000000000017941 */ /* 0x000fea0003800000 */
.L_x_290:
        /* <DEDUP_REMOVED lines=13> */
.L_x_293:
[----:B------:R-:W-:Y:S05]  /*c260*/  BSYNC B1 ;  /* 0x0000000000017941 */ /* 0x000fea0003800000 */
.L_x_292:
        /* <DEDUP_REMOVED lines=13> */
.L_x_295:
[----:B------:R-:W-:Y:S05]  /*c340*/  BSYNC B1 ;  /* 0x0000000000017941 */ /* 0x000fea0003800000 */
.L_x_294:
[----:B------:R-:W-:Y:S05]  /*c350*/  @P1 BRA `(.L_x_296) ;  /* 0x0000002000a41947 */ /* 0x000fea0003800000 */
[----:B------:R-:W2:Y:S01]  /*c360*/  LDL.LU R2, [R1+0x74] ;  /* 0x0000740001027983 */ /* 0x000ea20000300800 */
[----:B-----5:R-:W-:-:S04]  /*c370*/  LOP3.LUT R0, R0, 0xff, RZ, 0xc0, !PT ;  /* 0x000000ff00007812 */ /* 0x020fc800078ec0ff */
[----:B------:R-:W-:-:S05]  /*c380*/  F2FP.F16.E5M2.UNPACK_B R0, R0 ;  /* 0x00000000ff00723e */ /* 0x000fca00020004ff */
[----:B------:R-:W-:-:S05]  /*c390*/  HADD2.F32 R0, -RZ, R0.H0_H0 ;  /* 0x20000000ff007230 */ /* 0x000fca0000004100 */
[----:B------:R-:W-:-:S04]  /*c3a0*/  FMUL R0, R0, UR19 ;  /* 0x0000001300007c20 */ /* 0x000fc80008400000 */
[----:B--2---:R-:W-:-:S05]  /*c3b0*/  FFMA R0, R2, UR20, R0 ;  /* 0x0000001402007c23 */ /* 0x004fca0008000000 */
[----:B0-----:R-:W-:-:S05]  /*c3c0*/  F2FP.SATFINITE.E5M2.F32.PACK_AB_MERGE_C R3, RZ, R0, RZ ;  /* 0x00000000ff03723e */ /* 0x001fca00048060ff */
[----:B------:R0:W-:Y:S01]  /*c3d0*/  STG.E.U8 desc[UR16][R26.64+0xf9], R3 ;  /* 0x0000f9031a007986 */ /* 0x0001e2000c101110 */
[----:B------:R-:W-:Y:S05]  /*c3e0*/  BRA `(.L_x_296) ;  /* 0x0000002000807947 */ /* 0x000fea0003800000 */
.L_x_39:
[----:B------:R-:W-:Y:S01]  /*c3f0*/  ISETP.GE.AND P1, PT, R38, 0x1, PT ;  /* 0x000000012600780c */ /* 0x000fe20003f26270 */
[----:B------:R-:W-:Y:S01]  /*c400*/  FMUL R226, R226, UR20 ;  /* 0x00000014e2e27c20 */ /* 0x000fe20008400000 */
[----:B------:R-:W2:Y:S01]  /*c410*/  LDL.LU R227, [R1+0x10] ;  /* 0x0000100001e37983 */ /* 0x000ea20000300800 */
[----:B------:R-:W-:Y:S01]  /*c420*/  ISETP.GE.AND P0, PT, R38, 0x9, PT ;  /* 0x000000092600780c */ /* 0x000fe20003f06270 */
[----:B------:R-:W-:Y:S01]  /*c430*/  FMUL R225, R225, UR20 ;  /* 0x00000014e1e17c20 */ /* 0x000fe20008400000 */
[C---:B------:R-:W-:Y:S02]  /*c440*/  ISETP.LT.OR P4, PT, R35.reuse, 0x1, !P1 ;  /* 0x000000012300780c */ /* 0x040fe40004f81670 */
[C---:B------:R-:W-:Y:S02]  /*c450*/  ISETP.LT.OR P5, PT, R35.reuse, 0x2, !P1 ;  /* 0x000000022300780c */ /* 0x040fe40004fa1670 */
[----:B------:R-:W-:Y:S02]  /*c460*/  F2FP.SATFINITE.E5M2.F32.PACK_AB_MERGE_C R29, RZ, R226, RZ ;  /* 0x000000e2ff1d723e */ /* 0x000fe400048060ff */
[C---:B------:R-:W-:Y:S01]  /*c470*/  ISETP.LT.OR P3, PT, R35.reuse, 0x1, !P0 ;  /* 0x000000012300780c */ /* 0x040fe20004761670 */
[----:B------:R-:W-:Y:S01]  /*c480*/  FMUL R224, R224, UR20 ;  /* 0x00000014e0e07c20 */ /* 0x000fe20008400000 */
[----:B------:R-:W-:Y:S01]  /*c490*/  ISETP.LT.OR P6, PT, R35, 0xa, !P1 ;  /* 0x0000000a2300780c */ /* 0x000fe20004fc1670 */
[----:B------:R-:W-:Y:S01]  /*c4a0*/  FMUL R223, R223, UR20 ;  /* 0x00000014dfdf7c20 */ /* 0x000fe20008400000 */
[----:B------:R-:W-:Y:S01]  /*c4b0*/  F2FP.SATFINITE.E5M2.F32.PACK_AB_MERGE_C R225, RZ, R225, RZ ;  /* 0x000000e1ffe1723e */ /* 0x000fe200048060ff */
[----:B------:R-:W-:Y:S01]  /*c4c0*/  FMUL R221, R221, UR20 ;  /* 0x00000014dddd7c20 */ /* 0x000fe20008400000 */
[----:B------:R-:W-:Y:S01]  /*c4d0*/  FMUL R222, R222, UR20 ;  /* 0x00000014dede7c20 */ /* 0x000fe20008400000 */
[----:B------:R0:W-:Y:S01]  /*c4e0*/  @!P4 STG.E.U8 desc[UR16][R24.64], R29 ;  /* 0x0000001d1800c986 */ /* 0x0001e2000c101110 */
[----:B------:R-:W-:-:S02]  /*c4f0*/  ISETP.LT.OR P4, PT, R35, 0x2, !P0 ;  /* 0x000000022300780c */ /* 0x000fc40004781670 */
[----:B------:R-:W-:Y:S01]  /*c500*/  F2FP.SATFINITE.E5M2.F32.PACK_AB_MERGE_C R31, RZ, R224, RZ ;  /* 0x000000e0ff1f723e */ /* 0x000fe200048060ff */
[----:B------:R3:W-:Y:S01]  /*c510*/  @!P5 STG.E.U8 desc[UR16][R24.64+0x1], R225 ;  /* 0x000001e11800d986 */ /* 0x0007e2000c101110 */
[C---:B------:R-:W-:Y:S02]  /*c520*/  ISETP.LT.OR P5, PT, R35.reuse, 0x9, !P1 ;  /* 0x000000092300780c */ /* 0x040fe40004fa1670 */
[----:B------:R-:W-:Y:S01]  /*c530*/  F2FP.SATFINITE.E5M2.F32.PACK_AB_MERGE_C R223, RZ, R223, RZ ;  /* 0x000000dfffdf723e */ /* 0x000fe200048060ff */
[----:B------:R-:W-:Y:S01]  /*c540*/  FMUL R220, R220, UR20 ;  /* 0x00000014dcdc7c20 */ /* 0x000fe20008400000 */
[----:B------:R-:W-:Y:S01]  /*c550*/  F2FP.SATFINITE.E5M2.F32.PACK_AB_MERGE_C R221, RZ, R221, RZ ;  /* 0x000000ddffdd723e */ /* 0x000fe200048060ff */
[----:B------:R-:W-:Y:S01]  /*c560*/  @!P3 STG.E.U8 desc[UR16][R26.64], R31 ;  /* 0x0000001f1a00b986 */ /* 0x000fe2000c101110 */
[----:B------:R-:W-:-:S03]  /*c570*/  ISETP.LT.OR P3, PT, R35, 0x9, !P0 ;  /* 0x000000092300780c */ /* 0x000fc60004761670 */
[----:B------:R-:W-:Y:S01]  /*c580*/  @!P4 STG.E.U8 desc[UR16][R26.64+0x1], R223 ;  /* 0x000001df1a00c986 */ /* 0x000fe2000c101110 */
[----:B------:R-:W-:-:S03]  /*c590*/  ISETP.LT.OR P4, PT, R35, 0xa, !P0 ;  /* 0x0000000a2300780c */ /* 0x000fc60004781670 */
[----:B------:R-:W-:Y:S01]  /*c5a0*/  @!P6 STG.E.U8 desc[UR16][R24.64+0x9], R221 ;  /* 0x000009dd1800e986 */ /* 0x000fe2000c101110 */
[----:B------:R-:W-:Y:S01]  /*c5b0*/  ISETP.LT.OR P6, PT, R35, 0x12, !P1 ;  /* 0x000000122300780c */ /* 0x000fe20004fc1670 */
[----:B------:R-:W-:Y:S01]  /*c5c0*/  FMUL R219, R219, UR20 ;  /* 0x00000014dbdb7c20 */ /* 0x000fe20008400000 */
[----:B0-----:R-:W-:Y:S01]  /*c5d0*/  F2FP.SATFINITE.E5M2.F32.PACK_AB_MERGE_C R29, RZ, R222, RZ ;  /* 0x000000deff1d723e */ /* 0x001fe200048060ff */
[----:B------:R-:W-:Y:S01]  /*c5e0*/  FMUL R217, R217, UR20 ;  /* 0x00000014d9d97c20 */ /* 0x000fe20008400000 */
[----:B------:R-:W4:Y:S01]  /*c5f0*/  LDL.LU R226, [R1+0xc] ;  /* 0x00000c0001e27983 */ /* 0x000f220000300800 */
[----:B------:R-:W-:Y:S02]  /*c600*/  F2FP.SATFINITE.E5M2.F32.PACK_AB_MERGE_C R33, RZ, R220, RZ ;  /* 0x000000dcff21723e */ /* 0x000fe400048060ff */
[----:B------:R-:W-:Y:S01]  /*c610*/  F2FP.SATFINITE.E5M2.F32.PACK_AB_MERGE_C R219, RZ, R219, RZ ;  /* 0x000000dbffdb723e */ /* 0x000fe200048060ff */
[----:B------:R0:W-:Y:S01]  /*c620*/  @!P5 STG.E.U8 desc[UR16][R24.64+0x8], R29 ;  /* 0x0000081d1800d986 */ /* 0x0001e2000c101110 */
[----:B------:R-:W-:-:S02]  /*c630*/  ISETP.LT.OR P5, PT, R35, 0x11, !P1 ;  /* 0x000000112300780c */ /* 0x000fc40004fa1670 */
[----:B------:R-:W-:Y:S01]  /*c640*/  F2FP.SATFINITE.E5M2.F32.PACK_AB_MERGE_C R217, RZ, R217, RZ ;  /* 0x000000d9ffd9723e */ /* 0x000fe200048060ff */
[----:B---3--:R-:W3:Y:S01]  /*c650*/  LDL.LU R225, [R1+0x8] ;  /* 0x0000080001e17983 */ /* 0x008ee20000300800 */
[----:B------:R-:W-:-:S03]  /*c660*/  FMUL R218, R218, UR20 ;  /* 0x00000014dada7c20 */ /* 0x000fc60008400000 */
[----:B------:R-:W4:Y:S04]  /*c670*/  LDL.LU R224, [R1+0x4] ;  /* 0x0000040001e07983 */ /* 0x000f280000300800 */
[----:B------:R-:W3:Y:S01]  /*c680*/  LDL.LU R222, [R1] ;  /* 0x0000000001de7983 */ /* 0x000ee20000300800 */
[----:B0-----:R-:W-:Y:S01]  /*c690*/  F2FP.SATFINITE.E5M2.F32.PACK_AB_MERGE_C R29, RZ, R218, RZ ;  /* 0x000000daff1d723e */ /* 0x001fe200048060ff */
[----:B------:R-:W-:Y:S01]  /*c6a0*/  FMUL R216, R216, UR20 ;  /* 0x00000014d8d87c20 */ /* 0x000fe20008400000 */
[----:B------:R-:W-:Y:S01]  /*c6b0*/  FMUL R215, R215, UR20 ;  /* 0x00000014d7d77c20 */ /* 0x000fe20008400000 */
[----:B------:R0:W-:Y:S01]  /*c6c0*/  @!P3 STG.E.U8 desc[UR16][R26.64+0x8], R33 ;  /* 0x000008211a00b986 */ /* 0x0001e2000c101110 */
[----:B------:R-:W-:Y:S01]  /*c6d0*/  ISETP.LT.OR P3, PT, R35, 0x11, !P0 ;  /* 0x000000112300780c */ /* 0x000fe20004761670 */
[----:B------:R-:W-:Y:S01]  /*c6e0*/  FMUL R213, R213, UR20 ;  /* 0x00000014d5d57c20 */ /* 0x000fe20008400000 */
[----:B------:R-:W-:Y:S01]  /*c6f0*/  F2FP.SATFINITE.E5M2.F32.PACK_AB_MERGE_C R31, RZ, R216, RZ ;  /* 0x000000d8ff1f723e */ /* 0x000fe200048060ff */
[----:B------:R-:W-:Y:S01]  /*c700*/  @!P4 STG.E.U8 desc[UR16][R26.64+0x9], R219 ;  /* 0x000009db1a00c986 */ /* 0x000fe2000c101110 */
[C---:B------:R-:W-:Y:S01]  /*c710*/  ISETP.LT.OR P4, PT, R35.reuse, 0x12, !P0 ;  /* 0x000000122300780c */ /* 0x040fe20004781670 */
[----:B------:R-:W-:Y:S01]  /*c720*/  FMUL R214, R214, UR20 ;  /* 0x00000014d6d67c20 */ /* 0x000fe20008400000 */
[----:B------:R-:W-:Y:S01]  /*c730*/  F2FP.SATFINITE.E5M2.F32.PACK_AB_MERGE_C R215, RZ, R215, RZ ;  /* 0x000000d7ffd7723e */ /* 0x000fe200048060ff */
[----:B------:R-:W-:Y:S01]  /*c740*/  @!P6 STG.E.U8 desc[UR16][R24.64+0x11], R217 ;  /* 0x000011d91800e986 */ /* 0x000fe2000c101110 */
[C---:B------:R-:W-:Y:S01]  /*c750*/  ISETP.LT.OR P6, PT, R35.reuse, 0x1a, !P1 ;  /* 0x0000001a2300780c */ /* 0x040fe20004fc1670 */
[----:B------:R-:W-:Y:S01]  /*c760*/  FMUL R212, R212, UR20 ;  /* 0x00000014d4d47c20 */ /* 0x000fe20008400000 */
[----:B------:R-:W-:Y:S01]  /*c770*/  F2FP.SATFINITE.E5M2.F32.PACK_AB_MERGE_C R213, RZ, R213, RZ ;  /* 0x000000d5ffd5723e */ /* 0x000fe200048060ff */
[----:B------:R1:W-:Y:S01]  /*c780*/  @!P5 STG.E.U8 desc[UR16][R24.64+0x10], R29 ;  /* 0x0000101d1800d986 */ /* 0x0003e2000c101110 */
[----:B------:R-:W-:Y:S01]  /*c790*/  ISETP.LT.OR P5, PT, R35, 0x19, !P1 ;  /* 0x000000192300780c */ /* 0x000fe20004fa1670 */
[----:B------:R-:W-:Y:S01]  /*c7a0*/  FMUL R211, R211, UR20 ;  /* 0x00000014d3d37c20 */ /* 0x000fe20008400000 */
[----:B------:R-:W-:Y:S01]  /*c7b0*/  FMUL R209, R209, UR20 ;  /* 0x00000014d1d17c20 */ /* 0x000fe20008400000 */
[----:B------:R1:W-:Y:S01]  /*c7c0*/  @!P3 STG.E.U8 desc[UR16][R26.64+0x10], R31 ;  /* 0x0000101f1a00b986 */ /* 0x0003e2000c101110 */
[C---:B------:R-:W-:Y:S01]  /*c7d0*/  ISETP.LT.OR P3, PT, R35.reuse, 0x19, !P0 ;  /* 0x000000192300780c */ /* 0x040fe20004761670 */
[----:B------:R-:W-:Y:S01]  /*c7e0*/  FMUL R210, R210, UR20 ;  /* 0x00000014d2d27c20 */ /* 0x000fe20008400000 */
[----:B0-----:R-:W-:Y:S01]  /*c7f0*/  F2FP.SATFINITE.E5M2.F32.PACK_AB_MERGE_C R33, RZ, R212, RZ ;  /* 0x000000d4ff21723e */ /* 0x001fe200048060ff */
[----:B------:R-:W-:Y:S01]  /*c800*/  @!P4 STG.E.U8 desc[UR16][R26.64+0x11], R215 ;  /* 0x000011d71a00c986 */ /* 0x000fe2000c101110 */
[C---:B------:R-:W-:Y:S01]  /*c810*/  ISETP.LT.OR P4, PT, R35.reuse, 0x1a, !P0 ;  /* 0x0000001a2300780c */ /* 0x040fe20004781670 */
[----:B------:R-:W-:Y:S01]  /*c820*/  FMUL R208, R208, UR20 ;  /* 0x00000014d0d07c20 */ /* 0x000fe20008400000 */
[----:B------:R-:W-:Y:S01]  /*c830*/  F2FP.SATFINITE.E5M2.F32.PACK_AB_MERGE_C R211, RZ, R211, RZ ;  /* 0x000000d3ffd3723e */ /* 0x000fe200048060ff */
[----:B------:R-:W-:Y:S01]  /*c840*/  @!P6 STG.E.U8 desc[UR16][R24.64+0x19], R213 ;  /* 0x000019d51800e986 */ /* 0x000fe2000c101110 */
[----:B------:R-:W-:Y:S01]  /*c850*/  ISETP.LT.OR P6, PT, R35, 0x22, !P1 ;  /* 0x000000222300780c */ /* 0x000fe20004fc1670 */
[----:B------:R-:W-:Y:S01]  /*c860*/  FMUL R207, R207, UR20 ;  /* 0x00000014cfcf7c20 */ /* 0x000fe20008400000 */
[----:B-1----:R-:W-:Y:S01]  /*c870*/  F2FP.SATFINITE.E5M2.F32.PACK_AB_MERGE_C R29, RZ, R214, RZ ;  /* 0x000000d6ff1d723e */ /* 0x002fe200048060ff */
[----:B------:R-:W-:Y:S01]  /*c880*/  FMUL R205, R205, UR20 ;  /* 0x00000014cdcd7c20 */ /* 0x000fe20008400000 */
[----:B------:R-:W-:Y:S01]  /*c890*/  F2FP.SATFINITE.E5M2.F32.PACK_AB_MERGE_C R209, RZ, R209, RZ ;  /* 0x000000d1ffd1723e */ /* 0x000fe200048060ff */
[----:B------:R-:W-:Y:S01]  /*c8a0*/  FMUL R206, R206, UR20 ;  /* 0x00000014cece7c20 */ /* 0x000fe20008400000 */
[----:B------:R-:W-:Y:S01]  /*c8b0*/  F2FP.SATFINITE.E5M2.F32.PACK_AB_MERGE_C R31, RZ, R208, RZ ;  /* 0x000000d0ff1f723e */ /* 0x000fe200048060ff */
[----:B------:R0:W-:Y:S01]  /*c8c0*/  @!P5 STG.E.U8 desc[UR16][R24.64+0x18], R29 ;  /* 0x0000181d1800d986 */ /* 0x0001e2000c101110 */
[C---:B------:R-:W-:Y:S01]  /*c8d0*/  ISETP.LT.OR P5, PT, R35.reuse, 0x21, !P1 ;  /* 0x000000212300780c */ /* 0x040fe20004fa1670 */
[----:B------:R-:W-:Y:S01]  /*c8e0*/  FMUL R204, R204, UR20 ;  /* 0x00000014cccc7c20 */ /* 0x000fe20008400000 */
[----:B------:R-:W-:Y:S01]  /*c8f0*/  F2FP.SATFINITE.E5M2.F32.PACK_AB_MERGE_C R207, RZ, R207, RZ ;  /* 0x000000cfffcf723e */ /* 0x000fe200048060ff */
[----:B------:R1:W-:Y:S01]  /*c900*/  @!P3 STG.E.U8 desc[UR16][R26.64+0x18], R33 ;  /* 0x000018211a00b986 */ /* 0x0003e2000c101110 */
[----:B------:R-:W-:Y:S01]  /*c910*/  ISETP.LT.OR P3, PT, R35, 0x21, !P0 ;  /* 0x000000212300780c */ /* 0x000fe20004761670 */
[----:B------:R-:W-:Y:S01]  /*c920*/  FMUL R203, R203, UR20 ;  /* 0x00000014cbcb7c20 */ /* 0x000fe20008400000 */
[----:B------:R-:W-:Y:S01]  /*c930*/  F2FP.SATFINITE.E5M2.F32.PACK_AB_MERGE_C R205, RZ, R205, RZ ;  /* 0x000000cdffcd723e */ /* 0x000fe200048060ff */
[----:B------:R-:W-:Y:S01]  /*c940*/  @!P4 STG.E.U8 desc[UR16][R26.64+0x19], R211 ;  /* 0x000019d31a00c986 */ /* 0x000fe2000c101110 */
[----:B------:R-:W-:Y:S01]  /*c950*/  ISETP.LT.OR P4, PT, R35, 0x22, !P0 ;  /* 0x000000222300780c */ /* 0x000fe20004781670 */
[----:B------:R-:W-:Y:S01]  /*c960*/  FMUL R201, R201, UR20 ;  /* 0x00000014c9c97c20 */ /* 0x000fe20008400000 */
[----:B------:R-:W-:Y:S01]  /*c970*/  F2FP.SATFINITE.E5M2.F32.PACK_AB_MERGE_C R203, RZ, R203, RZ ;  /* 0x000000cbffcb723e */ /* 0x000fe200048060ff */
[----:B------:R-:W-:Y:S01]  /*c980*/  @!P6 STG.E.U8 desc[UR16][R24.64+0x21], R209 ;  /* 0x000021d11800e986 */ /* 0x000fe2000c101110 */
[----:B------:R-:W-:Y:S01]  /*c990*/  ISETP.LT.OR P6, PT, R35, 0x2a, !P1 ;  /* 0x0000002a2300780c */ /* 0x000fe20004fc1670 */
[----:B------:R-:W-:Y:S01]  /*c9a0*/  FMUL R202, R202, UR20 ;  /* 0x00000014caca7c20 */ /* 0x000fe20008400000 */
[----:B0-----:R-:W-:Y:S01]  /*c9b0*/  F2FP.SATFINITE.E5M2.F32.PACK_AB_MERGE_C R29, RZ, R210, RZ ;  /* 0x000000d2ff1d723e */ /* 0x001fe200048060ff */
[----:B------:R-:W-:Y:S01]  /*c9c0*/  FMUL R200, R200, UR20 ;  /* 0x00000014c8c87c20 */ /* 0x000fe20008400000 */
[----:B-1----:R-:W-:Y:S01]  /*c9d0*/  F2FP.SATFINITE.E5M2.F32.PACK_AB_MERGE_C R33, RZ, R204, RZ ;  /* 0x000000ccff21723e */ /* 0x002fe200048060ff */
[----:B------:R-:W-:Y:S01]  /*c9e0*/  FMUL R199, R199, UR20 ;  /* 0x00000014c7c77c20 */ /* 0x000fe20008400000 */
[----:B------:R-:W-:Y:S01]  /*c9f0*/  F2FP.SATFINITE.E5M2.F32.PACK_AB_MERGE_C R201, RZ, R201, RZ ;  /* 0x000000c9ffc9723e */ /* 0x000fe200048060ff */
[----:B------:R0:W-:Y:S01]  /*ca00*/  @!P5 STG.E.U8 desc[UR16][R24.64+0x20], R29 ;  /* 0x0000201d1800d986 */ /* 0x0001e2000c101110 */
[----:B------:R-:W-:Y:S01]  /*ca10*/  ISETP.LT.OR P5, PT, R35, 0x29, !P1 ;  /* 0x000000292300780c */ /* 0x000fe20004fa1670 */
[----:B------:R-:W-:Y:S01]  /*ca20*/  FMUL R197, R197, UR20 ;  /* 0x00000014c5c57c20 */ /* 0x000fe20008400000 */
[----:B------:R-:W-:Y:S01]  /*ca30*/  F2FP.SATFINITE.E5M2.F32.PACK_AB_MERGE_C R199, RZ, R199, RZ ;  /* 0x000000c7ffc7723e */ /* 0x000fe200048060ff */
[----:B------:R1:W-:Y:S01]  /*ca40*/  @!P3 STG.E.U8 desc[UR16][R26.64+0x20], R31 ;  /* 0x0000201f1a00b986 */ /* 0x0003e2000c101110 */
[C---:B------:R-:W-:Y:S01]  /*ca50*/  ISETP.LT.OR P3, PT, R35.reuse, 0x29, !P0 ;  /* 0x000000292300780c */ /* 0x040fe20004761670 */
[----:B------:R-:W-:Y:S01]  /*ca60*/  FMUL R198, R198, UR20 ;  /* 0x00000014c6c67c20 */ /* 0x000fe20008400000 */
[----:B------:R-:W-:Y:S01]  /*ca70*/  F2FP.SATFINITE.E5M2.F32.PACK_AB_MERGE_C R197, RZ, R197, RZ ;  /* 0x000000c5ffc5723e */ /* 0x000fe200048060ff */
[----:B------:R-:W-:Y:S01]  /*ca80*/  @!P4 STG.E.U8 desc[UR16][R26.64+0x21], R207 ;  /* 0x000021cf1a00c986 */ /* 0x000fe2000c101110 */
[----:B------:R-:W-:Y:S01]  /*ca90*/  ISETP.LT.OR P4, PT, R35, 0x2a, !P0 ;  /* 0x0000002a2300780c */ /* 0x000fe20004781670 */
[----:B------:R-:W-:Y:S01]  /*caa0*/  FMUL R196, R196, UR20 ;  /* 0x00000014c4c47c20 */ /* 0x000fe20008400000 */
[----:B------:R-:W-:Y:S01]  /*cab0*/  FMUL R195, R195, UR20 ;  /* 0x00000014c3c37c20 */ /* 0x000fe20008400000 */
        /* <DEDUP_REMOVED lines=27> */
[----:B------:R-:W-:Y:S01]  /*cc70*/  FMUL R186, R186, UR20 ;  /* 0x00000014baba7c20 */ /* 0x000fe20008400000 */
        /* <DEDUP_REMOVED lines=156> */
[----:B-----5:R-:W-:Y:S01]  /*d640*/  FMUL R0, R0, UR20 ;  /* 0x0000001400007c20 */ /* 0x020fe20008400000 */
[----:B-1----:R-:W-:Y:S01]  /*d650*/  F2FP.SATFINITE.E5M2.F32.PACK_AB_MERGE_C R33, RZ, R164, RZ ;  /* 0x000000a4ff21723e */ /* 0x002fe200048060ff */
        /* <DEDUP_REMOVED lines=9> */
[----:B------:R-:W-:Y:S01]  /*d6f0*/  FMUL R4, R4, UR20 ;  /* 0x0000001404047c20 */ /* 0x000fe20008400000 */
[----:B------:R-:W-:Y:S01]  /*d700*/  @!P4 STG.E.U8 desc[UR16][R26.64+0x71], R167 ;  /* 0x000071a71a00c986 */ /* 0x000fe2000c101110 */
[----:B------:R-:W-:-:S03]  /*d710*/  ISETP.LT.OR P4, PT, R35, 0x7a, !P0 ;  /* 0x0000007a2300780c */ /* 0x000fc60004781670 */
[----:B------:R-:W-:Y:S01]  /*d720*/  @!P6 STG.E.U8 desc[UR16][R24.64+0x79], R165 ;  /* 0x000079a51800e986 */ /* 0x000fe2000c101110 */
[----:B------:R-:W-:Y:S02]  /*d730*/  ISETP.LT.OR P6, PT, R35, 0x82, !P1 ;  /* 0x000000822300780c */ /* 0x000fe40004fc1670 */
[----:B0-----:R-:W-:Y:S01]  /*d740*/  F2FP.SATFINITE.E5M2.F32.PACK_AB_MERGE_C R29, RZ, R166, RZ ;  /* 0x000000a6ff1d723e */ /* 0x001fe200048060ff */
[----:B------:R-:W4:Y:S01]  /*d750*/  LDL.LU R220, [R1+0x14] ;  /* 0x0000140001dc7983 */ /* 0x000f220000300800 */
[----:B-1----:R-:W-:-:S03]  /*d760*/  F2FP.SATFINITE.E5M2.F32.PACK_AB_MERGE_C R31, RZ, R160, RZ ;  /* 0x000000a0ff1f723e */ /* 0x002fc600048060ff */
[----:B------:R0:W-:Y:S01]  /*d770*/  @!P5 STG.E.U8 desc[UR16][R24.64+0x78], R29 ;  /* 0x0000781d1800d986 */ /* 0x0001e2000c101110 */
[----:B------:R-:W-:-:S03]  /*d780*/  ISETP.LT.OR P5, PT, R35, 0x81, !P1 ;  /* 0x000000812300780c */ /* 0x000fc60004fa1670 */
[----:B------:R1:W-:Y:S01]  /*d790*/  @!P3 STG.E.U8 desc[UR16][R26.64+0x78], R33 ;  /* 0x000078211a00b986 */ /* 0x0003e2000c101110 */
[----:B------:R-:W-:-:S03]  /*d7a0*/  ISETP.LT.OR P3, PT, R35, 0x81, !P0 ;  /* 0x000000812300780c */ /* 0x000fc60004761670 */
        /* <DEDUP_REMOVED lines=26> */
[----:B0-----:R-:W-:Y:S02]  /*d950*/  F2FP.SATFINITE.E5M2.F32.PACK_AB_MERGE_C R29, RZ, R154, RZ ;  /* 0x0000009aff1d723e */ /* 0x001fe400048060ff */
[----:B-1----:R-:W-:-:S03]  /*d960*/  F2FP.SATFINITE.E5M2.F32.PACK_AB_MERGE_C R33, RZ, R20, RZ ;  /* 0x00000014ff21723e */ /* 0x002fc600048060ff */
[----:B------:R0:W-:Y:S01]  /*d970*/  @!P5 STG.E.U8 desc[UR16][R24.64+0x90], R29 ;  /* 0x0000901d1800d986 */ /* 0x0001e2000c101110 */
[----:B------:R-:W-:-:S03]  /*d980*/  ISETP.LT.OR P5, PT, R35, 0x99, !P1 ;  /* 0x000000992300780c */ /* 0x000fc60004fa1670 */
[----:B------:R-:W-:Y:S01]  /*d990*/  @!P3 STG.E.U8 desc[UR16][R26.64+0x90], R31 ;  /* 0x0000901f1a00b986 */ /* 0x000fe2000c101110 */
[----:B------:R-:W-:-:S03]  /*d9a0*/  ISETP.LT.OR P3, PT, R35, 0x99, !P0 ;  /* 0x000000992300780c */ /* 0x000fc60004761670 */
[----:B------:R1:W-:Y:S01]  /*d9b0*/  @!P4 STG.E.U8 desc[UR16][R26.64+0x91], R23 ;  /* 0x000091171a00c986 */ /* 0x0003e2000c101110 */
[----:B------:R-:W-:-:S03]  /*d9c0*/  ISETP.LT.OR P4, PT, R35, 0x9a, !P0 ;  /* 0x0000009a2300780c */ /* 0x000fc60004781670 */
[----:B------:R2:W-:Y:S01]  /*d9d0*/  @!P6 STG.E.U8 desc[UR16][R24.64+0x99], R21 ;  /* 0x000099151800e986 */ /* 0x0005e2000c101110 */
[----:B------:R-:W-:Y:S02]  /*d9e0*/  ISETP.LT.OR P6, PT, R35, 0xa2, !P1 ;  /* 0x000000a22300780c */ /* 0x000fe40004fc1670 */
[----:B0-----:R-:W-:-:S05]  /*d9f0*/  F2FP.SATFINITE.E5M2.F32.PACK_AB_MERGE_C R29, RZ, R22, RZ ;  /* 0x00000016ff1d723e */ /* 0x001fca00048060ff */
[----:B------:R-:W-:Y:S01]  /*da00*/  @!P5 STG.E.U8 desc[UR16][R24.64+0x98], R29 ;  /* 0x0000981d1800d986 */ /* 0x000fe2000c101110 */
[C---:B------:R-:W-:Y:S02]  /*da10*/  ISETP.LT.OR P5, PT, R35.reuse, 0xa1, !P1 ;  /* 0x000000a12300780c */ /* 0x040fe40004fa1670 */
[----:B-1----:R-:W-:Y:S01]  /*da20*/  F2FP.SATFINITE.E5M2.F32.PACK_AB_MERGE_C R23, RZ, R18, RZ ;  /* 0x00000012ff17723e */ /* 0x002fe200048060ff */
[----:B------:R-:W-:Y:S01]  /*da30*/  @!P3 STG.E.U8 desc[UR16][R26.64+0x98], R33 ;  /* 0x000098211a00b986 */ /* 0x000fe2000c101110 */
[C---:B------:R-:W-:Y:S02]  /*da40*/  ISETP.LT.OR P3, PT, R35.reuse, 0xa1, !P0 ;  /* 0x000000a12300780c */ /* 0x040fe40004761670 */
[----:B--2---:R-:W-:Y:S01]  /*da50*/  F2FP.SATFINITE.E5M2.F32.PACK_AB_MERGE_C R21, RZ, R16, RZ ;  /* 0x00000010ff15723e */ /* 0x004fe200048060ff */
[----:B------:R0:W-:Y:S01]  /*da60*/  @!P4 STG.E.U8 desc[UR16][R26.64+0x99], R19 ;  /* 0x000099131a00c986 */ /* 0x0001e2000c101110 */
[----:B------:R-:W-:-:S03]  /*da70*/  ISETP.LT.OR P4, PT, R35, 0xa2, !P0 ;  /* 0x000000a22300780c */ /* 0x000fc60004781670 */
[----:B------:R1:W-:Y:S01]  /*da80*/  @!P6 STG.E.U8 desc[UR16][R24.64+0xa1], R17 ;  /* 0x0000a1111800e986 */ /* 0x0003e2000c101110 */
[----:B------:R-:W-:-:S03]  /*da90*/  ISETP.LT.OR P6, PT, R35, 0xaa, !P1 ;  /* 0x000000aa2300780c */ /* 0x000fc60004fc1670 */
[----:B------:R-:W-:Y:S01]  /*daa0*/  @!P5 STG.E.U8 desc[UR16][R24.64+0xa0], R23 ;  /* 0x0000a0171800d986 */ /* 0x000fe2000c101110 */
[----:B------:R-:W-:-:S03]  /*dab0*/  ISETP.LT.OR P5, PT, R35, 0xa9, !P1 ;  /* 0x000000a92300780c */ /* 0x000fc60004fa1670 */
[----:B------:R-:W-:Y:S01]  /*dac0*/  @!P3 STG.E.U8 desc[UR16][R26.64+0xa0], R21 ;  /* 0x0000a0151a00b986 */ /* 0x000fe2000c101110 */
[C---:B------:R-:W-:Y:S02]  /*dad0*/  ISETP.LT.OR P3, PT, R35.reuse, 0xa9, !P0 ;  /* 0x000000a92300780c */ /* 0x040fe40004761670 */
[----:B0-----:R-:W-:Y:S01]  /*dae0*/  F2FP.SATFINITE.E5M2.F32.PACK_AB_MERGE_C R19, RZ, R14, RZ ;  /* 0x0000000eff13723e */ /* 0x001fe200048060ff */
[----:B------:R0:W-:Y:S01]  /*daf0*/  @!P4 STG.E.U8 desc[UR16][R26.64+0xa1], R15 ;  /* 0x0000a10f1a00c986 */ /* 0x0001e2000c101110 */
[C---:B------:R-:W-:Y:S02]  /*db00*/  ISETP.LT.OR P4, PT, R35.reuse, 0xaa, !P0 ;  /* 0x000000aa2300780c */ /* 0x040fe40004781670 */
[----:B-1----:R-:W-:Y:S01]  /*db10*/  F2FP.SATFINITE.E5M2.F32.PACK_AB_MERGE_C R17, RZ, R12, RZ ;  /* 0x0000000cff11723e */ /* 0x002fe200048060ff */
        /* <DEDUP_REMOVED lines=15> */
[----:B0-----:R-:W-:Y:S02]  /*dc10*/  F2FP.SATFINITE.E5M2.F32.PACK_AB_MERGE_C R11, RZ, R6, RZ ;  /* 0x00000006ff0b723e */ /* 0x001fe400048060ff */
[C---:B------:R-:W-:Y:S01]  /*dc20*/  ISETP.LT.OR P3, PT, R35.reuse, 0xb9, !P0 ;  /* 0x000000b92300780c */ /* 0x040fe20004761670 */
[----:B------:R0:W-:Y:S01]  /*dc30*/  @!P4 STG.E.U8 desc[UR16][R26.64+0xb1], R7 ;  /* 0x0000b1071a00c986 */ /* 0x0001e2000c101110 */
[----:B-1----:R-:W-:Y:S02]  /*dc40*/  F2FP.SATFINITE.E5M2.F32.PACK_AB_MERGE_C R9, RZ, R4, RZ ;  /* 0x00000004ff09723e */ /* 0x002fe400048060ff */
[----:B------:R-:W-:Y:S01]  /*dc50*/  ISETP.LT.OR P4, PT, R35, 0xba, !P0 ;  /* 0x000000ba2300780c */ /* 0x000fe20004781670 */
[----:B------:R1:W-:Y:S04]  /*dc60*/  @!P6 STG.E.U8 desc[UR16][R24.64+0xb9], R5 ;  /* 0x0000b9051800e986 */ /* 0x0003e8000c101110 */
[----:B------:R2:W-:Y:S01]  /*dc70*/  @!P5 STG.E.U8 desc[UR16][R24.64+0xb8], R11 ;  /* 0x0000b80b1800d986 */ /* 0x0005e2000c101110 */
[----:B------:R-:W-:Y:S01]  /*dc80*/  FMUL R4, R227, UR20 ;  /* 0x00000014e3047c20 */ /* 0x000fe20008400000 */
[----:B------:R-:W-:-:S02]  /*dc90*/  ISETP.LT.OR P5, PT, R35, 0xc1, !P1 ;  /* 0x000000c12300780c */ /* 0x000fc40004fa1670 */
[----:B0-----:R-:W-:Y:S02]  /*dca0*/  F2FP.SATFINITE.E5M2.F32.PACK_AB_MERGE_C R7, RZ, R3, RZ ;  /* 0x00000003ff07723e */ /* 0x001fe400048060ff */
[----:B-1----:R-:W-:Y:S01]  /*dcb0*/  F2FP.SATFINITE.E5M2.F32.PACK_AB_MERGE_C R5, RZ, R0, RZ ;  /* 0x00000000ff05723e */ /* 0x002fe200048060ff */
[----:B---3--:R-:W-:Y:S01]  /*dcc0*/  FMUL R0, R222, UR20 ;  /* 0x00000014de007c20 */ /* 0x008fe20008400000 */
[----:B------:R-:W-:Y:S01]  /*dcd0*/  ISETP.LT.OR P6, PT, R35, 0xc2, !P1 ;  /* 0x000000c22300780c */ /* 0x000fe20004fc1670 */
[----:B------:R-:W3:Y:S01]  /*dce0*/  LDL.LU R222, [R1+0x20] ;  /* 0x0000200001de7983 */ /* 0x000ee20000300800 */
[----:B--2---:R-:W-:Y:S02]  /*dcf0*/  F2FP.SATFINITE.E5M2.F32.PACK_AB_MERGE_C R11, RZ, R2, RZ ;  /* 0x00000002ff0b723e */ /* 0x004fe400048060ff */
[----:B------:R-:W-:Y:S01]  /*dd00*/  F2FP.SATFINITE.E5M2.F32.PACK_AB_MERGE_C R13, RZ, R0, RZ ;  /* 0x00000000ff0d723e */ /* 0x000fe200048060ff */
[----:B----4-:R-:W-:Y:S01]  /*dd10*/  FMUL R0, R224, UR20 ;  /* 0x00000014e0007c20 */ /* 0x010fe20008400000 */
[----:B------:R-:W-:Y:S01]  /*dd20*/  FMUL R2, R225, UR20 ;  /* 0x00000014e1027c20 */ /* 0x000fe20008400000 */
[----:B------:R-:W2:Y:S04]  /*dd30*/  LDL.LU R224, [R1+0x24] ;  /* 0x0000240001e07983 */ /* 0x000ea80000300800 */
[----:B------:R-:W4:Y:S01]  /*dd40*/  LDL.LU R225, [R1+0x28] ;  /* 0x0000280001e17983 */ /* 0x000f220000300800 */
[----:B------:R-:W-:-:S03]  /*dd50*/  FMUL R3, R226, UR20 ;  /* 0x00000014e2037c20 */ /* 0x000fc60008400000 */
[----:B------:R-:W4:Y:S04]  /*dd60*/  LDL.LU R226, [R1+0x2c] ;  /* 0x00002c0001e27983 */ /* 0x000f280000300800 */
[----:B------:R-:W4:Y:S04]  /*dd70*/  LDL.LU R227, [R1+0x30] ;  /* 0x0000300001e37983 */ /* 0x000f280000300800 */
[----:B------:R-:W-:Y:S01]  /*dd80*/  @!P3 STG.E.U8 desc[UR16][R26.64+0xb8], R9 ;  /* 0x0000b8091a00b986 */ /* 0x000fe2000c101110 */
[----:B------:R-:W-:-:S03]  /*dd90*/  ISETP.LT.OR P3, PT, R35, 0xc1, !P0 ;  /* 0x000000c12300780c */ /* 0x000fc60004761670 */
[----:B------:R0:W-:Y:S01]  /*dda0*/  @!P4 STG.E.U8 desc[UR16][R26.64+0xb9], R7 ;  /* 0x0000b9071a00c986 */ /* 0x0001e2000c101110 */
[----:B------:R-:W-:-:S03]  /*ddb0*/  ISETP.LT.OR P4, PT, R35, 0xc2, !P0 ;  /* 0x000000c22300780c */ /* 0x000fc60004781670 */
[----:B------:R-:W-:Y:S01]  /*ddc0*/  @!P5 STG.E.U8 desc[UR16][R24.64+0xc0], R11 ;  /* 0x0000c00b1800d986 */ /* 0x000fe2000c101110 */
[----:B------:R-:W-:-:S03]  /*ddd0*/  ISETP.LT.OR P5, PT, R35, 0xc9, !P1 ;  /* 0x000000c92300780c */ /* 0x000fc60004fa1670 */
[----:B------:R1:W-:Y:S01]  /*dde0*/  @!P6 STG.E.U8 desc[UR16][R24.64+0xc1], R5 ;  /* 0x0000c1051800e986 */ /* 0x0003e2000c101110 */
[----:B0-----:R-:W-:-:S03]  /*ddf0*/  F2FP.SATFINITE.E5M2.F32.PACK_AB_MERGE_C R7, RZ, R0, RZ ;  /* 0x00000000ff07723e */ /* 0x001fc600048060ff */
[----:B------:R-:W-:Y:S01]  /*de00*/  @!P3 STG.E.U8 desc[UR16][R26.64+0xc0], R13 ;  /* 0x0000c00d1a00b986 */ /* 0x000fe2000c101110 */
[C---:B------:R-:W-:Y:S02]  /*de10*/  ISETP.LT.OR P6, PT, R35.reuse, 0xca, !P1 ;  /* 0x000000ca2300780c */ /* 0x040fe40004fc1670 */
[----:B-1----:R-:W-:Y:S01]  /*de20*/  F2FP.SATFINITE.E5M2.F32.PACK_AB_MERGE_C R5, RZ, R2, RZ ;  /* 0x00000002ff05723e */ /* 0x002fe200048060ff */
[----:B------:R0:W-:Y:S01]  /*de30*/  @!P4 STG.E.U8 desc[UR16][R26.64+0xc1], R7 ;  /* 0x0000c1071a00c986 */ /* 0x0001e2000c101110 */
[C---:B------:R-:W-:Y:S02]  /*de40*/  ISETP.LT.OR P3, PT, R35.reuse, 0xc9, !P0 ;  /* 0x000000c92300780c */ /* 0x040fe40004761670 */
[C---:B------:R-:W-:Y:S01]  /*de50*/  ISETP.LT.OR P4, PT, R35.reuse, 0xca, !P0 ;  /* 0x000000ca2300780c */ /* 0x040fe20004781670 */
[----:B------:R1:W-:Y:S01]  /*de60*/  @!P5 STG.E.U8 desc[UR16][R24.64+0xc8], R5 ;  /* 0x0000c8051800d986 */ /* 0x0003e2000c101110 */
[----:B------:R-:W-:Y:S02]  /*de70*/  ISETP.LT.OR P5, PT, R35, 0xd1, !P1 ;  /* 0x000000d12300780c */ /* 0x000fe40004fa1670 */
[----:B------:R-:W-:-:S02]  /*de80*/  F2FP.SATFINITE.E5M2.F32.PACK_AB_MERGE_C R9, RZ, R3, RZ ;  /* 0x00000003ff09723e */ /* 0x000fc400048060ff */
[----:B------:R-:W-:-:S03]  /*de90*/  F2FP.SATFINITE.E5M2.F32.PACK_AB_MERGE_C R11, RZ, R4, RZ ;  /* 0x00000004ff0b723e */ /* 0x000fc600048060ff */
[----:B------:R1:W-:Y:S04]  /*dea0*/  @!P6 STG.E.U8 desc[UR16][R24.64+0xc9], R9 ;  /* 0x0000c9091800e986 */ /* 0x0003e8000c101110 */
[----:B------:R-:W-:Y:S01]  /*deb0*/  @!P3 STG.E.U8 desc[UR16][R26.64+0xc8], R11 ;  /* 0x0000c80b1a00b986 */ /* 0x000fe2000c101110 */
[----:B------:R-:W-:-:S03]  /*dec0*/  FMUL R0, R220, UR20 ;  /* 0x00000014dc007c20 */ /* 0x000fc60008400000 */
[----:B------:R-:W4:Y:S02]  /*ded0*/  LDL.LU R220, [R1+0x34] ;  /* 0x0000340001dc7983 */ /* 0x000f240000300800 */
[----:B0-----:R-:W-:Y:S01]  /*dee0*/  F2FP.SATFINITE.E5M2.F32.PACK_AB_MERGE_C R7, RZ, R0, RZ ;  /* 0x00000000ff07723e */ /* 0x001fe200048060ff */
[----:B------:R-:W-:Y:S02]  /*def0*/  FMUL R2, R221, UR20 ;  /* 0x00000014dd027c20 */ /* 0x000fe40008400000 */
[----:B------:R-:W4:Y:S03]  /*df00*/  LDL.LU R221, [R1+0x38] ;  /* 0x0000380001dd7983 */ /* 0x000f260000300800 */
[----:B-1----:R-:W-:Y:S01]  /*df10*/  F2FP.SATFINITE.E5M2.F32.PACK_AB_MERGE_C R5, RZ, R2, RZ ;  /* 0x00000002ff05723e */ /* 0x002fe200048060ff */
[----:B------:R-:W-:Y:S04]  /*df20*/  @!P4 STG.E.U8 desc[UR16][R26.64+0xc9], R7 ;  /* 0x0000c9071a00c986 */ /* 0x000fe8000c101110 */
[----:B------:R0:W-:Y:S01]  /*df30*/  @!P5 STG.E.U8 desc[UR16][R24.64+0xd0], R5 ;  /* 0x0000d0051800d986 */ /* 0x0001e2000c101110 */
[----:B------:R-:W-:-:S03]  /*df40*/  FMUL R3, R223, UR20 ;  /* 0x00000014df037c20 */ /* 0x000fc60008400000 */
[----:B------:R-:W4:Y:S02]  /*df50*/  LDL.LU R223, [R1+0x3c] ;  /* 0x00003c0001df7983 */ /* 0x000f240000300800 */
[----:B------:R-:W-:Y:S01]  /*df60*/  F2FP.SATFINITE.E5M2.F32.PACK_AB_MERGE_C R9, RZ, R3, RZ ;  /* 0x00000003ff09723e */ /* 0x000fe200048060ff */
[----:B---3--:R-:W-:Y:S02]  /*df70*/  FMUL R0, R222, UR20 ;  /* 0x00000014de007c20 */ /* 0x008fe40008400000 */
[----:B------:R-:W3:Y:S03]  /*df80*/  LDL.LU R222, [R1+0x40] ;  /* 0x0000400001de7983 */ /* 0x000ee60000300800 */
[----:B------:R-:W-:Y:S01]  /*df90*/  F2FP.SATFINITE.E5M2.F32.PACK_AB_MERGE_C R13, RZ, R0, RZ ;  /* 0x00000000ff0d723e */ /* 0x000fe200048060ff */
[----:B--2---:R-:W-:Y:S02]  /*dfa0*/  FMUL R2, R224, UR20 ;  /* 0x00000014e0027c20 */ /* 0x004fe40008400000 */
[----:B------:R-:W2:Y:S01]  /*dfb0*/  LDL.LU R224, [R1+0x44] ;  /* 0x0000440001e07983 */ /* 0x000ea20000300800 */
[----:B----4-:R-:W-:-:S03]  /*dfc0*/  FMUL R0, R225, UR20 ;  /* 0x00000014e1007c20 */ /* 0x010fc60008400000 */
[----:B------:R-:W4:Y:S01]  /*dfd0*/  LDL.LU R225, [R1+0x48] ;  /* 0x0000480001e17983 */ /* 0x000f220000300800 */
[----:B------:R-:W-:Y:S01]  /*dfe0*/  FMUL R3, R226, UR20 ;  /* 0x00000014e2037c20 */ /* 0x000fe20008400000 */
[----:B0-----:R-:W-:Y:S02]  /*dff0*/  F2FP.SATFINITE.E5M2.F32.PACK_AB_MERGE_C R5, RZ, R0, RZ ;  /* 0x00000000ff05723e */ /* 0x001fe400048060ff */
[----:B------:R-:W4:Y:S01]  /*e000*/  LDL.LU R226, [R1+0x4c] ;  /* 0x00004c0001e27983 */ /* 0x000f220000300800 */
[----:B------:R-:W-:-:S03]  /*e010*/  FMUL R0, R227, UR20 ;  /* 0x00000014e3007c20 */ /* 0x000fc60008400000 */
[----:B------:R-:W4:Y:S01]  /*e020*/  LDL.LU R227, [R1+0x50] ;  /* 0x0000500001e37983 */ /* 0x000f220000300800 */
[C---:B------:R-:W-:Y:S02]  /*e030*/  ISETP.LT.OR P6, PT, R35.reuse, 0xd2, !P1 ;  /* 0x000000d22300780c */ /* 0x040fe40004fc1670 */
[C---:B------:R-:W-:Y:S01]  /*e040*/  ISETP.LT.OR P4, PT, R35.reuse, 0xd2, !P0 ;  /* 0x000000d22300780c */ /* 0x040fe20004781670 */
[----:B------:R-:W4:Y:S01]  /*e050*/  LDL.LU R218, [R1+0x54] ;  /* 0x0000540001da7983 */ /* 0x000f220000300800 */
[C---:B------:R-:W-:Y:S02]  /*e060*/  ISETP.LT.OR P3, PT, R35.reuse, 0xd1, !P0 ;  /* 0x000000d12300780c */ /* 0x040fe40004761670 */
[----:B------:R-:W-:Y:S02]  /*e070*/  ISETP.LT.OR P5, PT, R35, 0xd9, !P1 ;  /* 0x000000d92300780c */ /* 0x000fe40004fa1670 */
[----:B------:R-:W-:Y:S02]  /*e080*/  F2FP.SATFINITE.E5M2.F32.PACK_AB_MERGE_C R7, RZ, R2, RZ ;  /* 0x00000002ff07723e */ /* 0x000fe400048060ff */
[----:B------:R-:W-:-:S03]  /*e090*/  F2FP.SATFINITE.E5M2.F32.PACK_AB_MERGE_C R11, RZ, R0, RZ ;  /* 0x00000000ff0b723e */ /* 0x000fc600048060ff */
[----:B------:R0:W-:Y:S01]  /*e0a0*/  @!P6 STG.E.U8 desc[UR16][R24.64+0xd1], R9 ;  /* 0x0000d1091800e986 */ /* 0x0001e2000c101110 */
[----:B------:R-:W-:-:S03]  /*e0b0*/  ISETP.LT.OR P6, PT, R35, 0xda, !P1 ;  /* 0x000000da2300780c */ /* 0x000fc60004fc1670 */
[----:B------:R-:W-:Y:S01]  /*e0c0*/  @!P4 STG.E.U8 desc[UR16][R26.64+0xd1], R7 ;  /* 0x0000d1071a00c986 */ /* 0x000fe2000c101110 */
[----:B------:R-:W-:-:S03]  /*e0d0*/  ISETP.LT.OR P4, PT, R35, 0xda, !P0 ;  /* 0x000000da2300780c */ /* 0x000fc60004781670 */
[----:B------:R-:W-:Y:S01]  /*e0e0*/  @!P3 STG.E.U8 desc[UR16][R26.64+0xd0], R13 ;  /* 0x0000d00d1a00b986 */ /* 0x000fe2000c101110 */
[----:B0-----:R-:W-:-:S03]  /*e0f0*/  F2FP.SATFINITE.E5M2.F32.PACK_AB_MERGE_C R9, RZ, R3, RZ ;  /* 0x00000003ff09723e */ /* 0x001fc600048060ff */
[----:B------:R0:W-:Y:S04]  /*e100*/  @!P5 STG.E.U8 desc[UR16][R24.64+0xd8], R5 ;  /* 0x0000d8051800d986 */ /* 0x0001e8000c101110 */
[----:B------:R1:W-:Y:S01]  /*e110*/  @!P6 STG.E.U8 desc[UR16][R24.64+0xd9], R9 ;  /* 0x0000d9091800e986 */ /* 0x0003e2000c101110 */
[----:B------:R-:W-:-:S03]  /*e120*/  FMUL R0, R220, UR20 ;  /* 0x00000014dc007c20 */ /* 0x000fc60008400000 */
[----:B------:R-:W4:Y:S02]  /*e130*/  LDL.LU R220, [R1+0x58] ;  /* 0x0000580001dc7983 */ /* 0x000f240000300800 */
[----:B0-----:R-:W-:Y:S01]  /*e140*/  F2FP.SATFINITE.E5M2.F32.PACK_AB_MERGE_C R5, RZ, R0, RZ ;  /* 0x00000000ff05723e */ /* 0x001fe200048060ff */
[----:B------:R-:W-:Y:S02]  /*e150*/  FMUL R2, R221, UR20 ;  /* 0x00000014dd027c20 */ /* 0x000fe40008400000 */
[----:B------:R-:W4:Y:S03]  /*e160*/  LDL.LU R221, [R1+0x5c] ;  /* 0x00005c0001dd7983 */ /* 0x000f260000300800 */
[----:B------:R-:W-:Y:S01]  /*e170*/  F2FP.SATFINITE.E5M2.F32.PACK_AB_MERGE_C R7, RZ, R2, RZ ;  /* 0x00000002ff07723e */ /* 0x000fe200048060ff */
[----:B------:R0:W-:Y:S01]  /*e180*/  @!P4 STG.E.U8 desc[UR16][R26.64+0xd9], R5 ;  /* 0x0000d9051a00c986 */ /* 0x0001e2000c101110 */
[----:B------:R-:W-:-:S03]  /*e190*/  FMUL R3, R223, UR20 ;  /* 0x00000014df037c20 */ /* 0x000fc60008400000 */
[----:B------:R-:W4:Y:S02]  /*e1a0*/  LDL.LU R223, [R1+0x60] ;  /* 0x0000600001df7983 */ /* 0x000f240000300800 */
[----:B-1----:R-:W-:Y:S01]  /*e1b0*/  F2FP.SATFINITE.E5M2.F32.PACK_AB_MERGE_C R9, RZ, R3, RZ ;  /* 0x00000003ff09723e */ /* 0x002fe200048060ff */
[----:B---3--:R-:W-:Y:S02]  /*e1c0*/  FMUL R4, R222, UR20 ;  /* 0x00000014de047c20 */ /* 0x008fe40008400000 */
[----:B------:R-:W3:Y:S01]  /*e1d0*/  LDL.LU R222, [R1+0x64] ;  /* 0x0000640001de7983 */ /* 0x000ee20000300800 */
[----:B--2---:R-:W-:-:S03]  /*e1e0*/  FMUL R0, R224, UR20 ;  /* 0x00000014e0007c20 */ /* 0x004fc60008400000 */
[----:B------:R-:W2:Y:S01]  /*e1f0*/  LDL.LU R224, [R1+0x68] ;  /* 0x0000680001e07983 */ /* 0x000ea20000300800 */
[----:B----4-:R-:W-:Y:S01]  /*e200*/  FMUL R2, R225, UR20 ;  /* 0x00000014e1027c20 */ /* 0x010fe20008400000 */
[----:B0-----:R-:W-:Y:S02]  /*e210*/  F2FP.SATFINITE.E5M2.F32.PACK_AB_MERGE_C R5, RZ, R0, RZ ;  /* 0x00000000ff05723e */ /* 0x001fe400048060ff */
[----:B------:R-:W4:Y:S01]  /*e220*/  LDL.LU R225, [R1+0x6c] ;  /* 0x00006c0001e17983 */ /* 0x000f220000300800 */
[----:B------:R-:W-:-:S03]  /*e230*/  FMUL R3, R226, UR20 ;  /* 0x00000014e2037c20 */ /* 0x000fc60008400000 */
[----:B------:R-:W4:Y:S01]  /*e240*/  LDL.LU R226, [R1+0x70] ;  /* 0x0000700001e27983 */ /* 0x000f220000300800 */
[----:B------:R-:W-:-:S03]  /*e250*/  FMUL R0, R227, UR20 ;  /* 0x00000014e3007c20 */ /* 0x000fc60008400000 */
[----:B------:R-:W4:Y:S01]  /*e260*/  LDL.LU R227, [R1+0x74] ;  /* 0x0000740001e37983 */ /* 0x000f220000300800 */
[C---:B------:R-:W-:Y:S02]  /*e270*/  ISETP.LT.OR P3, PT, R35.reuse, 0xd9, !P0 ;  /* 0x000000d92300780c */ /* 0x040fe40004761670 */
[C---:B------:R-:W-:Y:S02]  /*e280*/  ISETP.LT.OR P5, PT, R35.reuse, 0xe1, !P1 ;  /* 0x000000e12300780c */ /* 0x040fe40004fa1670 */
[C---:B------:R-:W-:Y:S02]  /*e290*/  ISETP.LT.OR P6, PT, R35.reuse, 0xe2, !P1 ;  /* 0x000000e22300780c */ /* 0x040fe40004fc1670 */
[----:B------:R-:W-:-:S07]  /*e2a0*/  ISETP.LT.OR P4, PT, R35, 0xe2, !P0 ;  /* 0x000000e22300780c */ /* 0x000fce0004781670 */
[----:B------:R-:W-:Y:S01]  /*e2b0*/  @!P3 STG.E.U8 desc[UR16][R26.64+0xd8], R11 ;  /* 0x0000d80b1a00b986 */ /* 0x000fe2000c101110 */
[----:B------:R-:W-:-:S03]  /*e2c0*/  ISETP.LT.OR P3, PT, R35, 0xe1, !P0 ;  /* 0x000000e12300780c */ /* 0x000fc60004761670 */
[----:B------:R0:W-:Y:S01]  /*e2d0*/  @!P5 STG.E.U8 desc[UR16][R24.64+0xe0], R7 ;  /* 0x0000e0071800d986 */ /* 0x0001e2000c101110 */
[----:B------:R-:W-:-:S03]  /*e2e0*/  ISETP.LT.OR P5, PT, R35, 0xe9, !P1 ;  /* 0x000000e92300780c */ /* 0x000fc60004fa1670 */
[----:B------:R1:W-:Y:S01]  /*e2f0*/  @!P6 STG.E.U8 desc[UR16][R24.64+0xe1], R9 ;  /* 0x0000e1091800e986 */ /* 0x0003e2000c101110 */
[----:B------:R-:W-:Y:S02]  /*e300*/  ISETP.LT.OR P6, PT, R35, 0xea, !P1 ;  /* 0x000000ea2300780c */ /* 0x000fe40004fc1670 */
[----:B------:R-:W-:Y:S01]  /*e310*/  F2FP.SATFINITE.E5M2.F32.PACK_AB_MERGE_C R13, RZ, R4, RZ ;  /* 0x00000004ff0d723e */ /* 0x000fe200048060ff */
[----:B------:R1:W-:Y:S01]  /*e320*/  @!P4 STG.E.U8 desc[UR16][R26.64+0xe1], R5 ;  /* 0x0000e1051a00c986 */ /* 0x0003e2000c101110 */
[----:B0-----:R-:W-:-:S03]  /*e330*/  F2FP.SATFINITE.E5M2.F32.PACK_AB_MERGE_C R7, RZ, R2, RZ ;  /* 0x00000002ff07723e */ /* 0x001fc600048060ff */
[----:B------:R-:W-:Y:S01]  /*e340*/  @!P3 STG.E.U8 desc[UR16][R26.64+0xe0], R13 ;  /* 0x0000e00d1a00b986 */ /* 0x000fe2000c101110 */
[----:B-1----:R-:W-:-:S03]  /*e350*/  F2FP.SATFINITE.E5M2.F32.PACK_AB_MERGE_C R9, RZ, R3, RZ ;  /* 0x00000003ff09723e */ /* 0x002fc600048060ff */
[----:B------:R0:W-:Y:S01]  /*e360*/  @!P5 STG.E.U8 desc[UR16][R24.64+0xe8], R7 ;  /* 0x0000e8071800d986 */ /* 0x0001e2000c101110 */
[C---:B------:R-:W-:Y:S02]  /*e370*/  ISETP.LT.OR P3, PT, R35.reuse, 0xe9, !P0 ;  /* 0x000000e92300780c */ /* 0x040fe40004761670 */
[C---:B------:R-:W-:Y:S01]  /*e380*/  ISETP.LT.OR P4, PT, R35.reuse, 0xea, !P0 ;  /* 0x000000ea2300780c */ /* 0x040fe20004781670 */
[----:B------:R1:W-:Y:S01]  /*e390*/  @!P6 STG.E.U8 desc[UR16][R24.64+0xe9], R9 ;  /* 0x0000e9091800e986 */ /* 0x0003e2000c101110 */
[C---:B------:R-:W-:Y:S01]  /*e3a0*/  ISETP.LT.OR P5, PT, R35.reuse, 0xf1, !P1 ;  /* 0x000000f12300780c */ /* 0x040fe20004fa1670 */
[----:B------:R-:W-:Y:S01]  /*e3b0*/  FMUL R2, R218, UR20 ;  /* 0x00000014da027c20 */ /* 0x000fe20008400000 */
[----:B------:R-:W-:Y:S02]  /*e3c0*/  ISETP.LT.OR P6, PT, R35, 0xf2, !P1 ;  /* 0x000000f22300780c */ /* 0x000fe40004fc1670 */
[----:B------:R-:W-:Y:S02]  /*e3d0*/  F2FP.SATFINITE.E5M2.F32.PACK_AB_MERGE_C R11, RZ, R0, RZ ;  /* 0x00000000ff0b723e */ /* 0x000fe400048060ff */
[----:B------:R-:W-:-:S03]  /*e3e0*/  F2FP.SATFINITE.E5M2.F32.PACK_AB_MERGE_C R5, RZ, R2, RZ ;  /* 0x00000002ff05723e */ /* 0x000fc600048060ff */
[----:B------:R-:W-:Y:S01]  /*e3f0*/  @!P3 STG.E.U8 desc[UR16][R26.64+0xe8], R11 ;  /* 0x0000e80b1a00b986 */ /* 0x000fe2000c101110 */
[----:B------:R-:W-:-:S03]  /*e400*/  ISETP.LT.OR P3, PT, R35, 0xf1, !P0 ;  /* 0x000000f12300780c */ /* 0x000fc60004761670 */
[----:B------:R-:W-:Y:S01]  /*e410*/  @!P4 STG.E.U8 desc[UR16][R26.64+0xe9], R5 ;  /* 0x0000e9051a00c986 */ /* 0x000fe2000c101110 */
[C---:B------:R-:W-:Y:S02]  /*e420*/  ISETP.LT.OR P4, PT, R35.reuse, 0xf9, !P1 ;  /* 0x000000f92300780c */ /* 0x040fe40004f81670 */
[----:B------:R-:W-:Y:S01]  /*e430*/  ISETP.LT.OR P1, PT, R35, 0xfa, !P1 ;  /* 0x000000fa2300780c */ /* 0x000fe20004f21670 */
[----:B------:R-:W-:-:S05]  /*e440*/  FMUL R0, R220, UR20 ;  /* 0x00000014dc007c20 */ /* 0x000fca0008400000 */
[----:B0-----:R-:W-:-:S05]  /*e450*/  F2FP.SATFINITE.E5M2.F32.PACK_AB_MERGE_C R7, RZ, R0, RZ ;  /* 0x00000000ff07723e */ /* 0x001fca00048060ff */
[----:B------:R0:W-:Y:S01]  /*e460*/  @!P5 STG.E.U8 desc[UR16][R24.64+0xf0], R7 ;  /* 0x0000f0071800d986 */ /* 0x0001e2000c101110 */
[----:B------:R-:W-:-:S05]  /*e470*/  FMUL R3, R221, UR20 ;  /* 0x00000014dd037c20 */ /* 0x000fca0008400000 */
[----:B-1----:R-:W-:Y:S02]  /*e480*/  F2FP.SATFINITE.E5M2.F32.PACK_AB_MERGE_C R9, RZ, R3, RZ ;  /* 0x00000003ff09723e */ /* 0x002fe400048060ff */
[----:B------:R-:W-:-:S03]  /*e490*/  ISETP.LT.OR P5, PT, R35, 0xf2, !P0 ;  /* 0x000000f22300780c */ /* 0x000fc600047a1670 */
[----:B------:R1:W-:Y:S01]  /*e4a0*/  @!P6 STG.E.U8 desc[UR16][R24.64+0xf1], R9 ;  /* 0x0000f1091800e986 */ /* 0x0003e2000c101110 */
[C---:B------:R-:W-:Y:S02]  /*e4b0*/  ISETP.LT.OR P6, PT, R35.reuse, 0xf9, !P0 ;  /* 0x000000f92300780c */ /* 0x040fe400047c1670 */
[----:B------:R-:W-:Y:S01]  /*e4c0*/  ISETP.LT.OR P0, PT, R35, 0xfa, !P0 ;  /* 0x000000fa2300780c */ /* 0x000fe20004701670 */
[----:B------:R-:W-:-:S05]  /*e4d0*/  FMUL R0, R223, UR20 ;  /* 0x00000014df007c20 */ /* 0x000fca0008400000 */
[----:B------:R-:W-:-:S05]  /*e4e0*/  F2FP.SATFINITE.E5M2.F32.PACK_AB_MERGE_C R13, RZ, R0, RZ ;  /* 0x00000000ff0d723e */ /* 0x000fca00048060ff */
[----:B------:R0:W-:Y:S01]  /*e4f0*/  @!P3 STG.E.U8 desc[UR16][R26.64+0xf0], R13 ;  /* 0x0000f00d1a00b986 */ /* 0x0001e2000c101110 */
[----:B---3--:R-:W-:Y:S01]  /*e500*/  FMUL R0, R222, UR20 ;  /* 0x00000014de007c20 */ /* 0x008fe20008400000 */
[----:B--2---:R-:W-:Y:S01]  /*e510*/  FMUL R2, R224, UR20 ;  /* 0x00000014e0027c20 */ /* 0x004fe20008400000 */
[----:B----4-:R-:W-:-:S03]  /*e520*/  FMUL R3, R225, UR20 ;  /* 0x00000014e1037c20 */ /* 0x010fc60008400000 */
[----:B0-----:R-:W-:Y:S01]  /*e530*/  F2FP.SATFINITE.E5M2.F32.PACK_AB_MERGE_C R7, RZ, R0, RZ ;  /* 0x00000000ff07723e */ /* 0x001fe200048060ff */
[----:B------:R-:W-:Y:S01]  /*e540*/  FMUL R4, R226, UR20 ;  /* 0x00000014e2047c20 */ /* 0x000fe20008400000 */
[----:B------:R-:W-:Y:S01]  /*e550*/  FMUL R5, R227, UR20 ;  /* 0x00000014e3057c20 */ /* 0x000fe20008400000 */
[----:B-1----:R-:W-:Y:S02]  /*e560*/  F2FP.SATFINITE.E5M2.F32.PACK_AB_MERGE_C R9, RZ, R2, RZ ;  /* 0x00000002ff09723e */ /* 0x002fe400048060ff */
[----:B------:R-:W-:Y:S02]  /*e570*/  F2FP.SATFINITE.E5M2.F32.PACK_AB_MERGE_C R3, RZ, R3, RZ ;  /* 0x00000003ff03723e */ /* 0x000fe400048060ff */
[----:B------:R-:W-:Y:S02]  /*e580*/  F2FP.SATFINITE.E5M2.F32.PACK_AB_MERGE_C R11, RZ, R4, RZ ;  /* 0x00000004ff0b723e */ /* 0x000fe400048060ff */
[----:B------:R-:W-:Y:S01]  /*e590*/  F2FP.SATFINITE.E5M2.F32.PACK_AB_MERGE_C R5, RZ, R5, RZ ;  /* 0x00000005ff05723e */ /* 0x000fe200048060ff */
[----:B------:R0:W-:Y:S04]  /*e5a0*/  @!P5 STG.E.U8 desc[UR16][R26.64+0xf1], R7 ;  /* 0x0000f1071a00d986 */ /* 0x0001e8000c101110 */
[----:B------:R0:W-:Y:S04]  /*e5b0*/  @!P4 STG.E.U8 desc[UR16][R24.64+0xf8], R9 ;  /* 0x0000f8091800c986 */ /* 0x0001e8000c101110 */
[----:B------:R0:W-:Y:S04]  /*e5c0*/  @!P1 STG.E.U8 desc[UR16][R24.64+0xf9], R3 ;  /* 0x0000f90318009986 */ /* 0x0001e8000c101110 */
[----:B------:R0:W-:Y:S04]  /*e5d0*/  @!P6 STG.E.U8 desc[UR16][R26.64+0xf8], R11 ;  /* 0x0000f80b1a00e986 */ /* 0x0001e8000c101110 */
[----:B------:R0:W-:Y:S02]  /*e5e0*/  @!P0 STG.E.U8 desc[UR16][R26.64+0xf9], R5 ;  /* 0x0000f9051a008986 */ /* 0x0001e4000c101110 */
.L_x_296:
[----:B------:R-:W-:Y:S05]  /*e5f0*/  BSYNC B0 ;  /* 0x0000000000007941 */ /* 0x000fea0003800000 */
.L_x_38:
[----:B0-----:R-:W2:Y:S04]  /*e600*/  LDL.LU R3, [R1+0x80] ;  /* 0x0000800001037983 */ /* 0x001ea80000300800 */
[----:B-----5:R-:W2:Y:S01]  /*e610*/  LDL.LU R2, [R1+0x84] ;  /* 0x0000840001027983 */ /* 0x020ea20000300800 */
[----:B------:R-:W-:Y:S01]  /*e620*/  ULDC UR6, c[0x0][0xc] ;  /* 0x0000030000067ab9 */ /* 0x000fe20000000800 */
[----:B------:R-:W-:Y:S01]  /*e630*/  ULDC UR7, c[0x0][0x10] ;  /* 0x0000040000077ab9 */ /* 0x000fe20000000800 */
[----:B------:R-:W2:Y:S01]  /*e640*/  LDC R5, c[0x0][0x14] ;  /* 0x00000500ff057b82 */ /* 0x000ea20000000800 */
[----:B------:R-:W-:Y:S01]  /*e650*/  UIMAD.WIDE.U32 UR6, UR6, UR7, URZ ;  /* 0x00000007060672a5 */ /* 0x000fe2000f8e003f */
[----:B------:R-:W-:Y:S01]  /*e660*/  PRMT R0, RZ, 0x7610, R0 ;  /* 0x00007610ff007816 */ /* 0x000fe20000000000 */
[----:B------:R-:W-:-:S04]  /*e670*/  UMOV UR22, 0xffffffff ;  /* 0xffffffff00167882 */ /* 0x000fc80000000000 */
[----:B--2---:R-:W-:-:S04]  /*e680*/  IMAD.WIDE.U32 R2, R5, UR6, R2 ;  /* 0x0000000605027c25 */ /* 0x004fc8000f8e0002 */
[----:B------:R-:W-:Y:S01]  /*e690*/  IMAD R5, R5, UR7, RZ ;  /* 0x0000000705057c24 */ /* 0x000fe2000f8e02ff */
[----:B------:R-:W-:Y:S01]  /*e6a0*/  ULDC.64 UR6, c[0x0][0x650] ;  /* 0x0001940000067ab9 */ /* 0x000fe20000000a00 */
[----:B------:R-:W-:Y:S01]  /*e6b0*/  IMAD.MOV.U32 R19, RZ, RZ, R2 ;  /* 0x000000ffff137224 */ /* 0x000fe200078e0002 */
[----:B------:R-:W-:Y:S01]  /*e6c0*/  ISETP.GE.U32.AND P0, PT, R2, UR6, PT ;  /* 0x0000000602007c0c */ /* 0x000fe2000bf06070 */
[----:B------:R-:W-:Y:S02]  /*e6d0*/  IMAD.IADD R22, R3, 0x1, R5 ;  /* 0x0000000103167824 */ /* 0x000fe400078e0205 */
[----:B------:R-:W-:-:S03]  /*e6e0*/  IMAD.MOV.U32 R2, RZ, RZ, -0x1 ;  /* 0xffffffffff027424 */ /* 0x000fc600078e00ff */
[----:B------:R0:W-:Y:S01]  /*e6f0*/  STL [R1+0x80], R22 ;  /* 0x0000801601007387 */ /* 0x0001e20000100800 */
[----:B------:R-:W-:-:S03]  /*e700*/  ISETP.GE.U32.AND.EX P0, PT, R22, UR7, PT, P0 ;  /* 0x0000000716007c0c */ /* 0x000fc6000bf06100 */
[----:B------:R0:W-:Y:S04]  /*e710*/  STL [R1+0x84], R19 ;  /* 0x0000841301007387 */ /* 0x0001e80000100800 */
[----:B------:R0:W-:Y:S06]  /*e720*/  STL [R1+0x88], R2 ;  /* 0x0000880201007387 */ /* 0x0001ec0000100800 */
[----:B------:R-:W-:Y:S05]  /*e730*/  @P0 BRA `(.L_x_297) ;  /* 0x00000004006c0947 */ /* 0x000fea0003800000 */
[----:B------:R-:W2:Y:S01]  /*e740*/  S2R R14, SR_CTAID.X ;  /* 0x00000000000e7919 */ /* 0x000ea20000002500 */
[----:B------:R-:W5:Y:S01]  /*e750*/  LDC.64 R8, c[0x0][0x628] ;  /* 0x00018a00ff087b82 */ /* 0x000f620000000a00 */
[----:B------:R-:W-:Y:S01]  /*e760*/  ULDC UR6, c[0x0][0x150] ;  /* 0x0000540000067ab9 */ /* 0x000fe20000000800 */
[----:B------:R-:W-:Y:S01]  /*e770*/  IMAD.MOV.U32 R6, RZ, RZ, R19 ;  /* 0x000000ffff067224 */ /* 0x000fe200078e0013 */
[----:B------:R-:W0:Y:S01]  /*e780*/  S2R R16, SR_CTAID.Y ;  /* 0x0000000000107919 */ /* 0x000e220000002600 */
[----:B------:R-:W-:-:S04]  /*e790*/  IMAD.MOV.U32 R7, RZ, RZ, R22 ;  /* 0x000000ffff077224 */ /* 0x000fc800078e0016 */
[----:B------:R-:W0:Y:S08]  /*e7a0*/  LDC R17, c[0x0][0x144] ;  /* 0x00005100ff117b82 */ /* 0x000e300000000800 */
[----:B------:R-:W0:Y:S08]  /*e7b0*/  LDC R10, c[0x0][0x630] ;  /* 0x00018c00ff0a7b82 */ /* 0x000e300000000800 */
[----:B------:R-:W0:Y:S01]  /*e7c0*/  LDC.64 R12, c[0x0][0x620] ;  /* 0x00018800ff0c7b82 */ /* 0x000e220000000a00 */
[----:B-----5:R-:W-:-:S04]  /*e7d0*/  ISETP.NE.U32.AND P0, PT, R8, RZ, PT ;  /* 0x000000ff0800720c */ /* 0x020fc80003f05070 */
[----:B------:R-:W-:Y:S02]  /*e7e0*/  ISETP.NE.AND.EX P0, PT, R9, RZ, PT, P0 ;  /* 0x000000ff0900720c */ /* 0x000fe40003f05300 */
[----:B--2---:R-:W-:-:S05]  /*e7f0*/  I2FP.F32.U32 R0, R14 ;  /* 0x0000000e00007245 */ /* 0x004fca0000201000 */
[----:B------:R-:W-:-:S04]  /*e800*/  FMUL R0, R0, UR6 ;  /* 0x0000000600007c20 */ /* 0x000fc80008400000 */
[----:B------:R2:W0:Y:S02]  /*e810*/  F2I.U32.TRUNC.NTZ R15, R0 ;  /* 0x00000000000f7305 */ /* 0x000424000020f000 */
[----:B------:R-:W-:Y:S05]  /*e820*/  @!P0 BRA `(.L_x_298) ;  /* 0x0000000000288947 */ /* 0x000fea0003800000 */
[----:B--2---:R-:W2:Y:S02]  /*e830*/  LDC R0, c[0x0][0x634] ;  /* 0x00018d00ff007b82 */ /* 0x004ea40000000800 */
[----:B--2---:R-:W-:-:S05]  /*e840*/  IADD3 R7, P0, R19, R0, RZ ;  /* 0x0000000013077210 */ /* 0x004fca0007f1e0ff */
[----:B------:R-:W-:-:S04]  /*e850*/  IMAD.X R11, RZ, RZ, R22, P0 ;  /* 0x000000ffff0b7224 */ /* 0x000fc800000e0616 */
[----:B0-----:R-:W-:-:S04]  /*e860*/  IMAD.WIDE.U32 R2, R11, R8, RZ ;  /* 0x000000080b027225 */ /* 0x001fc800078e00ff */
[----:B------:R-:W-:-:S04]  /*e870*/  IMAD.WIDE.U32 R4, P0, R7, R9, R2 ;  /* 0x0000000907047225 */ /* 0x000fc80007800002 */
[----:B------:R-:W-:-:S04]  /*e880*/  IMAD.WIDE.U32 R2, R7, R8, RZ ;  /* 0x0000000807027225 */ /* 0x000fc800078e00ff */
[----:B------:R-:W-:Y:S01]  /*e890*/  IMAD.X R7, RZ, RZ, RZ, P0 ;  /* 0x000000ffff077224 */ /* 0x000fe200000e06ff */
[----:B------:R-:W-:Y:S01]  /*e8a0*/  IADD3 RZ, P0, R3, R4, RZ ;  /* 0x0000000403ff7210 */ /* 0x000fe20007f1e0ff */
[----:B------:R-:W-:-:S04]  /*e8b0*/  IMAD.MOV.U32 R6, RZ, RZ, R5 ;  /* 0x000000ffff067224 */ /* 0x000fc800078e0005 */
[----:B------:R-:W-:-:S08]  /*e8c0*/  IMAD.WIDE.U32.X R6, R11, R9, R6, P0 ;  /* 0x000000090b067225 */ /* 0x000fd000000e0406 */
.L_x_298:
[-CC-:B0-----:R-:W-:Y:S01]  /*e8d0*/  SHF.R.U64 R24, R6, R10.reuse, R7.reuse ;  /* 0x0000000a06187219 */ /* 0x181fe20000001207 */
[----:B------:R-:W0:Y:S01]  /*e8e0*/  LDC.64 R20, c[0x0][0x640] ;  /* 0x00019000ff147b82 */ /* 0x000e220000000a00 */
[----:B--2---:R-:W-:Y:S01]  /*e8f0*/  SHF.R.U32.HI R0, RZ, R10, R7 ;  /* 0x0000000aff007219 */ /* 0x004fe20000011607 */
[----:B------:R-:W-:Y:S01]  /*e900*/  IMAD.MOV.U32 R2, RZ, RZ, R19 ;  /* 0x000000ffff027224 */ /* 0x000fe200078e0013 */
[----:B------:R-:W-:Y:S01]  /*e910*/  IADD3 R5, P0, RZ, -R24, RZ ;  /* 0x80000018ff057210 */ /* 0x000fe20007f1e0ff */
[----:B------:R-:W-:Y:S01]  /*e920*/  IMAD.MOV R15, RZ, RZ, -R15 ;  /* 0x000000ffff0f7224 */ /* 0x000fe200078e0a0f */
[----:B------:R-:W-:Y:S01]  /*e930*/  ULDC UR6, c[0x0][0x154] ;  /* 0x0000550000067ab9 */ /* 0x000fe20000000800 */
[----:B------:R-:W-:Y:S02]  /*e940*/  IMAD.MOV.U32 R7, RZ, RZ, 0x1 ;  /* 0x00000001ff077424 */ /* 0x000fe400078e00ff */
[----:B------:R-:W2:Y:S01]  /*e950*/  LDC R4, c[0x0][0x618] ;  /* 0x00018600ff047b82 */ /* 0x000ea20000000800 */
[----:B------:R-:W-:-:S02]  /*e960*/  IMAD.X R3, RZ, RZ, ~R0, P0 ;  /* 0x000000ffff037224 */ /* 0x000fc400000e0e00 */
[----:B------:R-:W-:Y:S02]  /*e970*/  IMAD R15, R17, R15, R14 ;  /* 0x0000000f110f7224 */ /* 0x000fe400078e020e */
[-C--:B------:R-:W-:Y:S02]  /*e980*/  IMAD R0, R3, R12.reuse, RZ ;  /* 0x0000000c03007224 */ /* 0x080fe400078e02ff */
[----:B------:R-:W-:Y:S01]  /*e990*/  IMAD.MOV.U32 R3, RZ, RZ, R22 ;  /* 0x000000ffff037224 */ /* 0x000fe200078e0016 */
[----:B------:R-:W5:Y:S01]  /*e9a0*/  LDC R6, c[0x0][0x608] ;  /* 0x00018200ff067b82 */ /* 0x000f620000000800 */
[----:B------:R-:W-:-:S04]  /*e9b0*/  IMAD.WIDE.U32 R2, R5, R12, R2 ;  /* 0x0000000c05027225 */ /* 0x000fc800078e0002 */
[----:B------:R-:W-:-:S03]  /*e9c0*/  IMAD R5, R5, R13, R0 ;  /* 0x0000000d05057224 */ /* 0x000fc600078e0200 */
[----:B------:R-:W1:Y:S01]  /*e9d0*/  LDC R18, c[0x0][0x658] ;  /* 0x00019600ff127b82 */ /* 0x000e620000000800 */
[----:B------:R-:W-:Y:S01]  /*e9e0*/  I2FP.F32.U32 R0, R16 ;  /* 0x0000001000007245 */ /* 0x000fe20000201000 */
[----:B------:R-:W-:Y:S01]  /*e9f0*/  IMAD.IADD R3, R3, 0x1, R5 ;  /* 0x0000000103037824 */ /* 0x000fe200078e0205 */
[----:B0-----:R-:W-:Y:S01]  /*ea00*/  ISETP.NE.U32.AND P0, PT, R20, RZ, PT ;  /* 0x000000ff1400720c */ /* 0x001fe20003f05070 */
[----:B------:R-:W-:Y:S02]  /*ea10*/  IMAD.MOV.U32 R5, RZ, RZ, -0x1 ;  /* 0xffffffffff057424 */ /* 0x000fe400078e00ff */
[----:B------:R-:W-:Y:S02]  /*ea20*/  FMUL R0, R0, UR6 ;  /* 0x0000000600007c20 */ /* 0x000fe40008400000 */
[----:B------:R-:W0:Y:S01]  /*ea30*/  LDC R13, c[0x0][0x148] ;  /* 0x00005200ff0d7b82 */ /* 0x000e220000000800 */
[----:B--2---:R-:W-:Y:S01]  /*ea40*/  SHF.R.U64 R10, R2, R4, R3 ;  /* 0x00000004020a7219 */ /* 0x004fe20000001203 */
[----:B------:R2:W0:Y:S01]  /*ea50*/  F2I.U32.TRUNC.NTZ R12, R0 ;  /* 0x00000000000c7305 */ /* 0x000422000020f000 */
[----:B------:R-:W-:-:S02]  /*ea60*/  ISETP.NE.AND.EX P0, PT, R21, RZ, PT, P0 ;  /* 0x000000ff1500720c */ /* 0x000fc40003f05300 */
[----:B------:R-:W-:-:S03]  /*ea70*/  SHF.R.U32.HI R3, RZ, R4, R3 ;  /* 0x00000004ff037219 */ /* 0x000fc60000011603 */
[----:B------:R-:W0:Y:S01]  /*ea80*/  LDC R14, c[0x0][0x600] ;  /* 0x00018000ff0e7b82 */ /* 0x000e220000000800 */
[-CC-:B-----5:R-:W-:Y:S02]  /*ea90*/  SHF.R.U64 R8, R10, R6.reuse, R3.reuse ;  /* 0x000000060a087219 */ /* 0x1a0fe40000001203 */
[----:B------:R-:W-:-:S05]  /*eaa0*/  SHF.R.U32.HI R3, RZ, R6, R3 ;  /* 0x00000006ff037219 */ /* 0x000fca0000011603 */
[----:B------:R-:W0:Y:S01]  /*eab0*/  LDC R19, c[0x0][0x648] ;  /* 0x00019200ff137b82 */ /* 0x000e220000000800 */
[-CC-:B-1----:R-:W-:Y:S02]  /*eac0*/  SHF.R.U64 R11, R8, R18.reuse, R3.reuse ;  /* 0x00000012080b7219 */ /* 0x182fe40000001203 */
[-C--:B------:R-:W-:Y:S02]  /*ead0*/  SHF.L.U32 R5, R5, R18.reuse, RZ ;  /* 0x0000001205057219 */ /* 0x080fe400000006ff */
[-C--:B------:R-:W-:Y:S01]  /*eae0*/  SHF.R.U32.HI R3, RZ, R18.reuse, R3 ;  /* 0x00000012ff037219 */ /* 0x080fe20000011603 */
[----:B------:R-:W-:Y:S01]  /*eaf0*/  IMAD.MOV.U32 R2, RZ, RZ, R11 ;  /* 0x000000ffff027224 */ /* 0x000fe200078e000b */
[----:B------:R-:W-:Y:S01]  /*eb00*/  SHF.L.U32 R34, R7, R18, RZ ;  /* 0x0000001207227219 */ /* 0x000fe200000006ff */
[----:B------:R-:W1:Y:S01]  /*eb10*/  LDC R22, c[0x0][0x638] ;  /* 0x00018e00ff167b82 */ /* 0x000e620000000800 */
[----:B------:R-:W-:-:S07]  /*eb20*/  LOP3.LUT R17, RZ, R5, RZ, 0x33, !PT ;  /* 0x00000005ff117212 */ /* 0x000fce00078e33ff */
[----:B------:R-:W0:Y:S01]  /*eb30*/  LDC R23, c[0x0][0x610] ;  /* 0x00018400ff177b82 */ /* 0x000e220000000800 */
[----:B--2---:R-:W-:Y:S05]  /*eb40*/  @!P0 BRA `(.L_x_299) ;  /* 0x0000000000288947 */ /* 0x004fea0003800000 */
[----:B------:R-:W2:Y:S02]  /*eb50*/  LDC R0, c[0x0][0x64c] ;  /* 0x00019300ff007b82 */ /* 0x000ea40000000800 */
[----:B--2---:R-:W-:-:S05]  /*eb60*/  IADD3 R7, P0, R11, R0, RZ ;  /* 0x000000000b077210 */ /* 0x004fca0007f1e0ff */
        /* <DEDUP_REMOVED lines=8> */
.L_x_299:
[----:B0-----:R-:W-:Y:S01]  /*ebf0*/  SHF.R.U64 R0, R2, R19, R3 ;  /* 0x0000001302007219 */ /* 0x001fe20000001203 */
[----:B------:R-:W-:Y:S01]  /*ec00*/  VIADD R3, R14, 0xffffffff ;  /* 0xffffffff0e037836 */ /* 0x000fe20000000000 */
[----:B------:R-:W-:Y:S01]  /*ec10*/  LOP3.LUT R5, R8, R17, RZ, 0xc0, !PT ;  /* 0x0000001108057212 */ /* 0x000fe200078ec0ff */
[----:B------:R-:W-:Y:S01]  /*ec20*/  IMAD.MOV R12, RZ, RZ, -R12 ;  /* 0x000000ffff0c7224 */ /* 0x000fe200078e0a0c */
[----:B------:R-:W-:Y:S01]  /*ec30*/  R2UR UR22, R24 ;  /* 0x00000000181672ca */ /* 0x000fe200000e0000 */
[----:B------:R-:W-:Y:S01]  /*ec40*/  IMAD.MOV R2, RZ, RZ, -R0 ;  /* 0x000000ffff027224 */ /* 0x000fe200078e0a00 */
[----:B------:R-:W-:Y:S01]  /*ec50*/  LOP3.LUT R3, R10, R3, RZ, 0xc0, !PT ;  /* 0x000000030a037212 */ /* 0x000fe200078ec0ff */
[----:B------:R-:W-:Y:S02]  /*ec60*/  IMAD R34, R34, R0, R5 ;  /* 0x0000000022227224 */ /* 0x000fe400078e0205 */
[----:B------:R-:W-:Y:S02]  /*ec70*/  @P2 IMAD R15, R13, R12, R16 ;  /* 0x0000000c0d0f2224 */ /* 0x000fe400078e0210 */
[----:B-1----:R-:W-:-:S02]  /*ec80*/  IMAD R0, R2, R22, R11 ;  /* 0x0000001602007224 */ /* 0x002fc400078e020b */
[----:B------:R-:W-:Y:S02]  /*ec90*/  IMAD R34, R34, R23, R15 ;  /* 0x0000001722227224 */ /* 0x000fe400078e020f */
[----:B------:R-:W-:Y:S02]  /*eca0*/  IMAD R3, R0, R14, R3 ;  /* 0x0000000e00037224 */ /* 0x000fe400078e0203 */
[----:B------:R-:W-:-:S03]  /*ecb0*/  IMAD.MOV.U32 R0, RZ, RZ, 0x1 ;  /* 0x00000001ff007424 */ /* 0x000fc600078e00ff */
[----:B------:R-:W-:Y:S02]  /*ecc0*/  SEL R2, R3, R34, !P2 ;  /* 0x0000002203027207 */ /* 0x000fe40005000000 */
[----:B------:R-:W-:-:S03]  /*ecd0*/  SEL R34, R34, R3, !P2 ;  /* 0x0000000322227207 */ /* 0x000fc60005000000 */
[----:B------:R2:W-:Y:S04]  /*ece0*/  STL [R1+0x88], R2 ;  /* 0x0000880201007387 */ /* 0x0005e80000100800 */
.L_x_297:
[----:B------:R0:W-:Y:S01]  /*ecf0*/  STL [R1+0x8c], R34 ;  /* 0x00008c2201007387 */ /* 0x0001e20000100800 */
[----:B------:R-:W-:-:S13]  /*ed00*/  LOP3.LUT P0, RZ, R0, 0xff, RZ, 0xc0, !PT ;  /* 0x000000ff00ff7812 */ /* 0x000fda000780c0ff */
[----:B0-----:R-:W-:Y:S05]  /*ed10*/  @P0 BRA `(.L_x_300) ;  /* 0xffffff2400b00947 */ /* 0x001fea000383ffff */
[----:B------:R-:W-:Y:S05]  /*ed20*/  EXIT ;  /* 0x000000000000794d */ /* 0x000fea0003800000 */
.L_x_8:
[----:B------:R-:W2:Y:S01]  /*ed30*/  LDL R22, [R1+0x84] ;  /* 0x0000840001167983 */ /* 0x000ea20000100800 */
[----:B------:R-:W-:-:S03]  /*ed40*/  ULDC.64 UR4, c[0x0][0x650] ;  /* 0x0001940000047ab9 */ /* 0x000fc60000000a00 */
[----:B0-----:R-:W3:Y:S01]  /*ed50*/  LDL R23, [R1+0x80] ;  /* 0x0000800001177983 */ /* 0x001ee20000100800 */
[----:B------:R-:W-:Y:S01]  /*ed60*/  PRMT R4, RZ, 0x7610, R4 ;  /* 0x00007610ff047816 */ /* 0x000fe20000000004 */
[----:B------:R-:W-:Y:S02]  /*ed70*/  IMAD.MOV.U32 R5, RZ, RZ, -0x1 ;  /* 0xffffffffff057424 */ /* 0x000fe400078e00ff */
[----:B------:R-:W-:Y:S02]  /*ed80*/  IMAD.MOV.U32 R7, RZ, RZ, -0x1 ;  /* 0xffffffffff077424 */ /* 0x000fe400078e00ff */
[----:B------:R-:W-:Y:S01]  /*ed90*/  IMAD.MOV.U32 R6, RZ, RZ, -0x1 ;  /* 0xffffffffff067424 */ /* 0x000fe200078e00ff */
[----:B--2---:R-:W-:-:S04]  /*eda0*/  ISETP.GE.U32.AND P0, PT, R22, UR4, PT ;  /* 0x0000000416007c0c */ /* 0x004fc8000bf06070 */
[----:B---3--:R-:W-:-:S13]  /*edb0*/  ISETP.GE.U32.AND.EX P0, PT, R23, UR5, PT, P0 ;  /* 0x0000000517007c0c */ /* 0x008fda000bf06100 */
[----:B------:R-:W-:Y:S05]  /*edc0*/  @P0 BRA `(.L_x_301) ;  /* 0x00000004002c0947 */ /* 0x000fea0003800000 */
[----:B------:R-:W0:Y:S01]  /*edd0*/  LDC.64 R14, c[0x0][0x628] ;  /* 0x00018a00ff0e7b82 */ /* 0x000e220000000a00 */
[----:B------:R-:W-:Y:S02]  /*ede0*/  IMAD.MOV.U32 R8, RZ, RZ, R22 ;  /* 0x000000ffff087224 */ /* 0x000fe400078e0016 */
[----:B------:R-:W-:-:S05]  /*edf0*/  IMAD.MOV.U32 R9, RZ, RZ, R23 ;  /* 0x000000ffff097224 */ /* 0x000fca00078e0017 */
[----:B------:R-:W1:Y:S08]  /*ee00*/  LDC R10, c[0x0][0x630] ;  /* 0x00018c00ff0a7b82 */ /* 0x000e700000000800 */
[----:B------:R-:W2:Y:S01]  /*ee10*/  LDC.64 R16, c[0x0][0x620] ;  /* 0x00018800ff107b82 */ /* 0x000ea20000000a00 */
[----:B0-----:R-:W-:-:S04]  /*ee20*/  ISETP.NE.U32.AND P0, PT, R14, RZ, PT ;  /* 0x000000ff0e00720c */ /* 0x001fc80003f05070 */
[----:B------:R-:W-:-:S13]  /*ee30*/  ISETP.NE.AND.EX P0, PT, R15, RZ, PT, P0 ;  /* 0x000000ff0f00720c */ /* 0x000fda0003f05300 */
[----:B-12---:R-:W-:Y:S05]  /*ee40*/  @!P0 BRA `(.L_x_302) ;  /* 0x0000000000288947 */ /* 0x006fea0003800000 */
[----:B------:R-:W0:Y:S02]  /*ee50*/  LDC R4, c[0x0][0x634] ;  /* 0x00018d00ff047b82 */ /* 0x000e240000000800 */
[----:B0-----:R-:W-:-:S05]  /*ee60*/  IADD3 R9, P0, R22, R4, RZ ;  /* 0x0000000416097210 */ /* 0x001fca0007f1e0ff */
        /* <DEDUP_REMOVED lines=8> */
.L_x_302:
[----:B------:R-:W0:Y:S01]  /*eef0*/  LDC.64 R20, c[0x0][0x640] ;  /* 0x00019000ff147b82 */ /* 0x000e220000000a00 */
[-CC-:B------:R-:W-:Y:S02]  /*ef00*/  SHF.R.U64 R14, R8, R10.reuse, R9.reuse ;  /* 0x0000000a080e7219 */ /* 0x180fe40000001209 */
[----:B------:R-:W-:Y:S02]  /*ef10*/  SHF.R.U32.HI R4, RZ, R10, R9 ;  /* 0x0000000aff047219 */ /* 0x000fe40000011609 */
[----:B------:R-:W-:-:S03]  /*ef20*/  IADD3 R7, P0, RZ, -R14, RZ ;  /* 0x8000000eff077210 */ /* 0x000fc60007f1e0ff */
[----:B------:R-:W1:Y:S02]  /*ef30*/  LDC R8, c[0x0][0x618] ;  /* 0x00018600ff087b82 */ /* 0x000e640000000800 */
[----:B------:R-:W-:Y:S02]  /*ef40*/  IMAD.X R5, RZ, RZ, ~R4, P0 ;  /* 0x000000ffff057224 */ /* 0x000fe400000e0e04 */
[----:B------:R-:W-:Y:S02]  /*ef50*/  IMAD.MOV.U32 R4, RZ, RZ, R22 ;  /* 0x000000ffff047224 */ /* 0x000fe400078e0016 */
[-C--:B------:R-:W-:Y:S02]  /*ef60*/  IMAD R6, R5, R16.reuse, RZ ;  /* 0x0000001005067224 */ /* 0x080fe400078e02ff */
[----:B------:R-:W2:Y:S01]  /*ef70*/  LDC R18, c[0x0][0x608] ;  /* 0x00018200ff127b82 */ /* 0x000ea20000000800 */
[----:B------:R-:W-:Y:S02]  /*ef80*/  IMAD.MOV.U32 R5, RZ, RZ, R23 ;  /* 0x000000ffff057224 */ /* 0x000fe400078e0017 */
[----:B------:R-:W-:-:S05]  /*ef90*/  IMAD.WIDE.U32 R4, R7, R16, R4 ;  /* 0x0000001007047225 */ /* 0x000fca00078e0004 */
[----:B------:R-:W3:Y:S01]  /*efa0*/  LDC R19, c[0x0][0x658] ;  /* 0x00019600ff137b82 */ /* 0x000ee20000000800 */
[----:B------:R-:W-:Y:S01]  /*efb0*/  IMAD R7, R7, R17, R6 ;  /* 0x0000001107077224 */ /* 0x000fe200078e0206 */
[----:B0-----:R-:W-:Y:S01]  /*efc0*/  ISETP.NE.U32.AND P0, PT, R20, RZ, PT ;  /* 0x000000ff1400720c */ /* 0x001fe20003f05070 */
[----:B------:R-:W-:Y:S02]  /*efd0*/  IMAD.MOV.U32 R6, RZ, RZ, -0x1 ;  /* 0xffffffffff067424 */ /* 0x000fe400078e00ff */
[----:B------:R-:W-:Y:S01]  /*efe0*/  IMAD.IADD R5, R5, 0x1, R7 ;  /* 0x0000000105057824 */ /* 0x000fe200078e0207 */
[----:B------:R-:W-:Y:S02]  /*eff0*/  ISETP.NE.AND.EX P0, PT, R21, RZ, PT, P0 ;  /* 0x000000ff1500720c */ /* 0x000fe40003f05300 */
[----:B------:R-:W0:Y:S02]  /*f000*/  LDC R17, c[0x0][0x600] ;  /* 0x00018000ff117b82 */ /* 0x000e240000000800 */
[----:B-1----:R-:W-:-:S02]  /*f010*/  SHF.R.U64 R10, R4, R8, R5 ;  /* 0x00000008040a7219 */ /* 0x002fc40000001205 */
[----:B------:R-:W-:-:S04]  /*f020*/  SHF.R.U32.HI R5, RZ, R8, R5 ;  /* 0x00000008ff057219 */ /* 0x000fc80000011605 */
[----:B------:R-:W1:Y:S01]  /*f030*/  LDC R22, c[0x0][0x648] ;  /* 0x00019200ff167b82 */ /* 0x000e620000000800 */
[-CC-:B--2---:R-:W-:Y:S02]  /*f040*/  SHF.R.U64 R15, R10, R18.reuse, R5.reuse ;  /* 0x000000120a0f7219 */ /* 0x184fe40000001205 */
[----:B------:R-:W-:Y:S01]  /*f050*/  SHF.R.U32.HI R4, RZ, R18, R5 ;  /* 0x00000012ff047219 */ /* 0x000fe20000011605 */
[----:B------:R-:W-:-:S04]  /*f060*/  IMAD.MOV.U32 R18, RZ, RZ, 0x1 ;  /* 0x00000001ff127424 */ /* 0x000fc800078e00ff */
[----:B------:R-:W2:Y:S01]  /*f070*/  LDC R23, c[0x0][0x638] ;  /* 0x00018e00ff177b82 */ /* 0x000ea20000000800 */
[-CC-:B---3--:R-:W-:Y:S02]  /*f080*/  SHF.R.U64 R16, R15, R19.reuse, R4.reuse ;  /* 0x000000130f107219 */ /* 0x188fe40000001204 */
[-C--:B------:R-:W-:Y:S02]  /*f090*/  SHF.L.U32 R6, R6, R19.reuse, RZ ;  /* 0x0000001306067219 */ /* 0x080fe400000006ff */
[----:B------:R-:W-:Y:S01]  /*f0a0*/  SHF.R.U32.HI R5, RZ, R19, R4 ;  /* 0x00000013ff057219 */ /* 0x000fe20000011604 */
[----:B------:R-:W-:Y:S01]  /*f0b0*/  IMAD.MOV.U32 R4, RZ, RZ, R16 ;  /* 0x000000ffff047224 */ /* 0x000fe200078e0010 */
[----:B------:R-:W-:Y:S01]  /*f0c0*/  LOP3.LUT R24, RZ, R6, RZ, 0x33, !PT ;  /* 0x00000006ff187212 */ /* 0x000fe200078e33ff */
[----:B------:R-:W3:Y:S01]  /*f0d0*/  LDC R25, c[0x0][0x610] ;  /* 0x00018400ff197b82 */ /* 0x000ee20000000800 */
[----:B------:R-:W-:Y:S05]  /*f0e0*/  @!P0 BRA `(.L_x_303) ;  /* 0x0000000000288947 */ /* 0x000fea0003800000 */
        /* <DEDUP_REMOVED lines=10> */
.L_x_303:
[----:B-1----:R-:W-:Y:S01]  /*f190*/  SHF.R.U64 R4, R4, R22, R5 ;  /* 0x0000001604047219 */ /* 0x002fe20000001205 */
[----:B0-----:R-:W-:Y:S01]  /*f1a0*/  VIADD R7, R17, 0xffffffff ;  /* 0xffffffff11077836 */ /* 0x001fe20000000000 */
[----:B------:R-:W-:Y:S01]  /*f1b0*/  SHF.L.U32 R18, R18, R19, RZ ;  /* 0x0000001312127219 */ /* 0x000fe200000006ff */
[----:B------:R-:W-:Y:S01]  /*f1c0*/  @P2 IMAD R0, R11, R12, R2 ;  /* 0x0000000c0b002224 */ /* 0x000fe200078e0202 */
[----:B------:R-:W-:Y:S01]  /*f1d0*/  LOP3.LUT R3, R15, R24, RZ, 0xc0, !PT ;  /* 0x000000180f037212 */ /* 0x000fe200078ec0ff */
[----:B------:R-:W-:Y:S01]  /*f1e0*/  IMAD.MOV R5, RZ, RZ, -R4 ;  /* 0x000000ffff057224 */ /* 0x000fe200078e0a04 */
[----:B------:R-:W-:Y:S01]  /*f1f0*/  LOP3.LUT R7, R10, R7, RZ, 0xc0, !PT ;  /* 0x000000070a077212 */ /* 0x000fe200078ec0ff */
[----:B------:R-:W-:Y:S02]  /*f200*/  IMAD.MOV.U32 R6, RZ, RZ, R14 ;  /* 0x000000ffff067224 */ /* 0x000fe400078e000e */
[----:B------:R-:W-:Y:S02]  /*f210*/  IMAD R3, R18, R4, R3 ;  /* 0x0000000412037224 */ /* 0x000fe400078e0203 */
[----:B--2---:R-:W-:-:S02]  /*f220*/  IMAD R2, R5, R23, R16 ;  /* 0x0000001705027224 */ /* 0x004fc400078e0210 */
[----:B---3--:R-:W-:Y:S02]  /*f230*/  IMAD R0, R3, R25, R0 ;  /* 0x0000001903007224 */ /* 0x008fe400078e0200 */
[----:B------:R-:W-:Y:S02]  /*f240*/  IMAD R5, R2, R17, R7 ;  /* 0x0000001102057224 */ /* 0x000fe400078e0207 */
[----:B------:R-:W-:-:S03]  /*f250*/  IMAD.MOV.U32 R4, RZ, RZ, 0x1 ;  /* 0x00000001ff047424 */ /* 0x000fc600078e00ff */
[----:B------:R-:W-:Y:S02]  /*f260*/  SEL R7, R5, R0, !P2 ;  /* 0x0000000005077207 */ /* 0x000fe40005000000 */
[----:B------:R-:W-:-:S07]  /*f270*/  SEL R5, R0, R5, !P2 ;  /* 0x0000000500057207 */ /* 0x000fce0005000000 */
.L_x_301:
[----:B------:R-:W-:-:S08]  /*f280*/  NOP ;  /* 0x0000000000007918 */ /* 0x000fd00000000000 */
[----:B------:R-:W0:-:S00]  /*f290*/  USETMAXREG.DEALLOC.CTAPOOL 0x28 ;  /* 0x00000028000079c8 */ /* 0x000e0000080e0500 */
[----:B------:R-:W-:-:S13]  /*f2a0*/  ISETP.NE.AND P0, PT, RZ, UR8, PT ;  /* 0x00000008ff007c0c */ /* 0x000fda000bf05270 */
[----:B------:R-:W-:Y:S05]  /*f2b0*/  @P0 EXIT ;  /* 0x000000000000094d */ /* 0x000fea0003800000 */
[----:B0-----:R-:W-:Y:S01]  /*f2c0*/  LOP3.LUT P0, RZ, R4, 0xff, RZ, 0xc0, !PT ;  /* 0x000000ff04ff7812 */ /* 0x001fe2000780c0ff */
[----:B------:R-:W-:Y:S02]  /*f2d0*/  IMAD.MOV.U32 R0, RZ, RZ, 0x1 ;  /* 0x00000001ff007424 */ /* 0x000fe400078e00ff */
[----:B------:R-:W-:-:S10]  /*f2e0*/  IMAD.MOV.U32 R8, RZ, RZ, RZ ;  /* 0x000000ffff087224 */ /* 0x000fd400078e00ff */
[----:B------:R-:W-:Y:S05]  /*f2f0*/  @!P0 BRA `(.L_x_304) ;  /* 0x0000000c00b08947 */ /* 0x000fea0003800000 */
[----:B------:R-:W0:Y:S01]  /*f300*/  S2UR UR8, SR_CgaCtaId ;  /* 0x00000000000879c3 */ /* 0x000e220000008800 */
[----:B------:R-:W-:Y:S01]  /*f310*/  ULDC UR11, c[0x0][0x658] ;  /* 0x00019600000b7ab9 */ /* 0x000fe20000000800 */
[----:B------:R-:W-:Y:S01]  /*f320*/  UMOV UR12, 0xffffffff ;  /* 0xffffffff000c7882 */ /* 0x000fe20000000000 */
[----:B------:R-:W-:Y:S01]  /*f330*/  ULDC UR4, c[0x0][0x28c] ;  /* 0x0000a30000047ab9 */ /* 0x000fe20000000800 */
[----:B------:R-:W-:Y:S01]  /*f340*/  USHF.L.U32 UR12, UR12, UR11, URZ ;  /* 0x0000000b0c0c7299 */ /* 0x000fe2000800063f */
[----:B------:R-:W-:Y:S01]  /*f350*/  BSSY B0, `(.L_x_304) ;  /* 0x00000e6000007945 */ /* 0x000fe20003800000 */
[----:B------:R-:W-:Y:S01]  /*f360*/  UIADD3 UR19, UR4, 0x3f, URZ ;  /* 0x0000003f04137890 */ /* 0x000fe2000fffe03f */
[----:B------:R-:W-:Y:S01]  /*f370*/  IMAD.MOV.U32 R9, RZ, RZ, 0x1 ;  /* 0x00000001ff097424 */ /* 0x000fe200078e00ff */
[----:B------:R-:W-:Y:S01]  /*f380*/  ULDC UR5, c[0x0][0x600] ;  /* 0x0001800000057ab9 */ /* 0x000fe20000000800 */
[----:B------:R-:W-:Y:S01]  /*f390*/  UMOV UR21, 0x1 ;  /* 0x0000000100157882 */ /* 0x000fe20000000000 */
[----:B------:R-:W-:Y:S01]  /*f3a0*/  ULOP3.LUT UR14, URZ, UR12, URZ, 0x33, !UPT ;  /* 0x0000000c3f0e7292 */ /* 0x000fe2000f8e333f */
[----:B------:R-:W-:Y:S01]  /*f3b0*/  IMAD.MOV.U32 R0, RZ, RZ, 0x1 ;  /* 0x00000001ff007424 */ /* 0x000fe200078e00ff */
[----:B------:R-:W-:Y:S01]  /*f3c0*/  ULDC UR9, c[0x0][0xc] ;  /* 0x0000030000097ab9 */ /* 0x000fe20000000800 */
[----:B------:R-:W-:Y:S01]  /*f3d0*/  UIADD3 UR4, UR5, -0x1, URZ ;  /* 0xffffffff05047890 */ /* 0x000fe2000fffe03f */
[----:B------:R-:W-:Y:S01]  /*f3e0*/  IMAD.MOV.U32 R8, RZ, RZ, RZ ;  /* 0x000000ffff087224 */ /* 0x000fe200078e00ff */
[----:B------:R-:W-:-:S02]  /*f3f0*/  USHF.R.S32.HI UR20, URZ, 0x1f, UR19 ;  /* 0x0000001f3f147899 */ /* 0x000fc40008011413 */
[----:B------:R-:W-:Y:S01]  /*f400*/  USHF.L.U32 UR5, UR21, UR11, URZ ;  /* 0x0000000b15057299 */ /* 0x000fe2000800063f */
[----:B------:R-:W-:Y:S01]  /*f410*/  ULDC UR16, c[0x0][0x10] ;  /* 0x0000040000107ab9 */ /* 0x000fe20000000800 */
[----:B------:R-:W-:Y:S01]  /*f420*/  ULEA.HI UR19, UR20, UR19, URZ, 0x6 ;  /* 0x0000001314137291 */ /* 0x000fe2000f8f303f */
[----:B------:R-:W-:Y:S01]  /*f430*/  ULDC UR18, c[0x0][0x14] ;  /* 0x0000050000127ab9 */ /* 0x000fe20000000800 */
[----:B------:R-:W-:Y:S01]  /*f440*/  UMOV UR22, 0x1111 ;  /* 0x0000111100167882 */ /* 0x000fe20000000000 */
[----:B0-----:R-:W-:Y:S02]  /*f450*/  USHF.R.U32.HI UR28, URZ, 0x2, UR8 ;  /* 0x000000023f1c7899 */ /* 0x001fe40008011608 */
[----:B------:R-:W-:Y:S02]  /*f460*/  ULOP3.LUT UR10, UR8, 0x3, URZ, 0xc0, !UPT ;  /* 0x00000003080a7892 */ /* 0x000fe4000f8ec03f */
[----:B------:R-:W-:Y:S02]  /*f470*/  USHF.L.U32 UR7, UR8, 0x6, URZ ;  /* 0x0000000608077899 */ /* 0x000fe4000800063f */
[----:B------:R-:W-:-:S02]  /*f480*/  USHF.L.U32 UR6, UR8, 0xc, URZ ;  /* 0x0000000c08067899 */ /* 0x000fc4000800063f */
[----:B------:R-:W-:Y:S02]  /*f490*/  ULOP3.LUT UR8, UR8, 0xfffffffc, URZ, 0xc0, !UPT ;  /* 0xfffffffc08087892 */ /* 0x000fe4000f8ec03f */
[----:B------:R-:W-:Y:S02]  /*f4a0*/  UISETP.GT.U32.AND UP0, UPT, UR10, 0xffff, UPT ;  /* 0x0000ffff0a00788c */ /* 0x000fe4000bf04070 */
[----:B------:R-:W-:Y:S02]  /*f4b0*/  ULOP3.LUT UR12, UR8, 0x1, URZ, 0xfc, !UPT ;  /* 0x00000001080c7892 */ /* 0x000fe4000f8efc3f */
[----:B------:R-:W-:Y:S02]  /*f4c0*/  ULOP3.LUT UR15, UR8, 0x2, URZ, 0xfc, !UPT ;  /* 0x00000002080f7892 */ /* 0x000fe4000f8efc3f */
[----:B------:R-:W-:Y:S02]  /*f4d0*/  USHF.L.U32 UR11, UR21, UR8, URZ ;  /* 0x00000008150b7299 */ /* 0x000fe4000800063f */
[----:B------:R-:W-:-:S02]  /*f4e0*/  ULOP3.LUT UR17, UR8, 0x3, URZ, 0xfc, !UPT ;  /* 0x0000000308117892 */ /* 0x000fc4000f8efc3f */
[----:B------:R-:W-:Y:S02]  /*f4f0*/  UIMAD.WIDE.U32 UR8, UR9, UR16, URZ ;  /* 0x00000010090872a5 */ /* 0x000fe4000f8e003f */
[----:B------:R-:W-:Y:S02]  /*f500*/  USHF.L.U32 UR12, UR21, UR12, URZ ;  /* 0x0000000c150c7299 */ /* 0x000fe4000800063f */
[----:B------:R-:W-:Y:S02]  /*f510*/  USHF.L.U32 UR16, UR21, UR15, URZ ;  /* 0x0000000f15107299 */ /* 0x000fe4000800063f */
[----:B------:R-:W-:Y:S02]  /*f520*/  USEL UR10, UR10, 0xffff, !UP0 ;  /* 0x0000ffff0a0a7887 */ /* 0x000fe4000c000000 */
[----:B------:R-:W-:Y:S02]  /*f530*/  USHF.L.U32 UR17, UR21, UR17, URZ ;  /* 0x0000001115117299 */ /* 0x000fe4000800063f */
[----:B------:R-:W-:-:S02]  /*f540*/  UIMAD.WIDE.U32 UR24, UR8, UR18, URZ ;  /* 0x00000012081872a5 */ /* 0x000fc4000f8e003f */
[----:B------:R-:W-:Y:S02]  /*f550*/  UIMAD UR20, UR9, UR18, URZ ;  /* 0x00000012091472a4 */ /* 0x000fe4000f8e023f */
[----:B------:R-:W-:Y:S02]  /*f560*/  USHF.R.S32.HI UR15, URZ, 0x6, UR19 ;  /* 0x000000063f0f7899 */ /* 0x000fe40008011413 */
[----:B------:R-:W-:Y:S02]  /*f570*/  ULOP3.LUT UR11, UR16, UR11, UR12, 0xfe, !UPT ;  /* 0x0000000b100b7292 */ /* 0x000fe4000f8efe0c */
[----:B------:R-:W-:Y:S02]  /*f580*/  ULOP3.LUT UR10, UR10, 0xffff, URZ, 0xc0, !UPT ;  /* 0x0000ffff0a0a7892 */ /* 0x000fe4000f8ec03f */
[----:B------:R-:W-:Y:S02]  /*f590*/  ULOP3.LUT UR27, UR13, 0x2, URZ, 0xfc, !UPT ;  /* 0x000000020d1b7892 */ /* 0x000fe4000f8efc3f */
[----:B------:R-:W-:-:S02]  /*f5a0*/  ULOP3.LUT UR7, UR7, 0xc0, URZ, 0xc0, !UPT ;  /* 0x000000c007077892 */ /* 0x000fc4000f8ec03f */
[----:B------:R-:W-:Y:S02]  /*f5b0*/  ULOP3.LUT UR6, UR6, 0x3000, URZ, 0xc0, !UPT ;  /* 0x0000300006067892 */ /* 0x000fe4000f8ec03f */
[----:B------:R-:W-:Y:S02]  /*f5c0*/  UIADD3 UR20, UR25, UR20, URZ ;  /* 0x0000001419147290 */ /* 0x000fe4000fffe03f */
[----:B------:R-:W-:Y:S02]  /*f5d0*/  ULOP3.LUT UR21, UR11, UR17, URZ, 0xfc, !UPT ;  /* 0x000000110b157292 */ /* 0x000fe4000f8efc3f */
[----:B------:R-:W-:Y:S02]  /*f5e0*/  USHF.L.U32 UR22, UR22, UR10, URZ ;  /* 0x0000000a16167299 */ /* 0x000fe4000800063f */
[----:B------:R-:W-:Y:S01]  /*f5f0*/  UIADD3 UR31, UR15, 0x1, URZ ;  /* 0x000000010f1f7890 */ /* 0x000fe2000fffe03f */
[----:B------:R-:W-:-:S11]  /*f600*/  ULDC.64 UR32, c[0x0][0x198] ;  /* 0x0000660000207ab9 */ /* 0x000fd60000000a00 */
.L_x_315:
[----:B------:R-:W-:-:S03]  /*f610*/  UMOV UR8, 0xffffffff ;  /* 0xffffffff00087882 */ /* 0x000fc60000000000 */
[----:B------:R-:W-:Y:S05]  /*f620*/  BRA.DIV UR8, `(.L_x_305) ;  /* 0x0000001208947947 */ /* 0x000fea000b800000 */
[----:B------:R-:W-:-:S13]  /*f630*/  ELECT P0, URZ, PT ;  /* 0x00000000003f782f */ /* 0x000fda0003800000 */
.L_x_331:
[----:B------:R-:W0:Y:S01]  /*f640*/  LDC R2, c[0x0][0x28c] ;  /* 0x0000a300ff027b82 */ /* 0x000e220000000800 */
[----:B------:R-:W-:Y:S01]  /*f650*/  BSSY B1, `(.L_x_306) ;  /* 0x000003d000017945 */ /* 0x000fe20003800000 */
[----:B0-----:R-:W-:-:S13]  /*f660*/  ISETP.LT.OR P0, PT, R2, 0x1, !P0 ;  /* 0x000000010200780c */ /* 0x001fda0004701670 */
[----:B------:R-:W-:Y:S05]  /*f670*/  @P0 BRA `(.L_x_307) ;  /* 0x0000000000e80947 */ /* 0x000fea0003800000 */
[----:B------:R-:W-:Y:S01]  /*f680*/  LEA R5, R5, UR28, 0x2 ;  /* 0x0000001c05057c11 */ /* 0x000fe2000f8e10ff */
[----:B------:R-:W-:Y:S01]  /*f690*/  IMAD.MOV.U32 R13, RZ, RZ, RZ ;  /* 0x000000ffff0d7224 */ /* 0x000fe200078e00ff */
[----:B------:R-:W-:Y:S01]  /*f6a0*/  LEA R7, R7, UR7, 0x8 ;  /* 0x0000000707077c11 */ /* 0x000fe2000f8e40ff */
[----:B------:R-:W-:Y:S02]  /*f6b0*/  IMAD.U32 R14, RZ, RZ, UR31 ;  /* 0x0000001fff0e7e24 */ /* 0x000fe4000f8e00ff */
[----:B------:R-:W-:Y:S02]  /*f6c0*/  IMAD.MOV.U32 R2, RZ, RZ, R0 ;  /* 0x000000ffff027224 */ /* 0x000fe400078e0000 */
[----:B------:R-:W-:Y:S02]  /*f6d0*/  IMAD.MOV.U32 R3, RZ, RZ, R8 ;  /* 0x000000ffff037224 */ /* 0x000fe400078e0008 */
[----:B------:R-:W-:-:S07]  /*f6e0*/  IMAD.SHL.U32 R10, R5, 0x20, RZ ;  /* 0x00000020050a7824 */ /* 0x000fce00078e00ff */
.L_x_310:
[----:B------:R-:W0:Y:S01]  /*f6f0*/  S2R R5, SR_CgaCtaId ;  /* 0x0000000000057919 */ /* 0x000e220000008800 */
[----:B------:R-:W-:Y:S01]  /*f700*/  MOV R4, 0x400 ;  /* 0x0000040000047802 */ /* 0x000fe20000000f00 */
[----:B------:R-:W1:Y:S03]  /*f710*/  S2R R15, SR_TID.X ;  /* 0x00000000000f7919 */ /* 0x000e660000002100 */
[----:B0-----:R-:W-:Y:S02]  /*f720*/  LEA R12, R5, R4, 0x18 ;  /* 0x00000004050c7211 */ /* 0x001fe400078ec0ff */
[----:B------:R-:W-:Y:S02]  /*f730*/  SHF.L.U32 R4, R2, 0x1f, RZ ;  /* 0x0000001f02047819 */ /* 0x000fe400000006ff */
[----:B-1----:R-:W-:Y:S01]  /*f740*/  LOP3.LUT P1, RZ, R15, 0x7f, RZ, 0xc0, !PT ;  /* 0x0000007f0fff7812 */ /* 0x002fe2000782c0ff */
[----:B------:R-:W-:-:S04]  /*f750*/  IMAD R11, R3, 0x8, R12 ;  /* 0x00000008030b7824 */ /* 0x000fc800078e020c */
[----:B------:R-:W0:Y:S08]  /*f760*/  SYNCS.PHASECHK.TRANS64.TRYWAIT P0, [R11+URZ+0x48], R4 ;  /* 0x000048040b0075a7 */ /* 0x000e30000800017f */
[----:B------:R-:W1:Y:S01]  /*f770*/  @!P1 LDC R5, c[0x0][0x500] ;  /* 0x00014000ff059b82 */ /* 0x000e620000000800 */
[----:B0-----:R-:W-:Y:S05]  /*f780*/  @!P0 BRA `(.L_x_308) ;  /* 0x00000010005c8947 */ /* 0x001fea0003800000 */
.L_x_332:
[----:B------:R-:W-:Y:S01]  /*f790*/  UPRMT UR8, UR27, 0x9910, URZ ;  /* 0x000099101b087896 */ /* 0x000fe2000800003f */
[----:B-1----:R1:W-:Y:S03]  /*f7a0*/  @!P1 SYNCS.ARRIVE.TRANS64 RZ, [R11+URZ], R5 ;  /* 0x000000050bff99a7 */ /* 0x0023e6000800003f */
[----:B------:R-:W-:-:S06]  /*f7b0*/  UISETP.NE.AND UP0, UPT, UR8, 0x2, UPT ;  /* 0x000000020800788c */ /* 0x000fcc000bf05270 */
[----:B------:R-:W-:-:S13]  /*f7c0*/  PLOP3.LUT P0, PT, PT, PT, UP0, 0x80, 0x0 ;  /* 0x000000000000781c */ /* 0x000fda0003f0f008 */
[----:B-1----:R-:W-:Y:S05]  /*f7d0*/  @P0 BRA `(.L_x_309) ;  /* 0x0000000000040947 */ /* 0x002fea0003800000 */
[----:B------:R-:W-:Y:S01]  /*f7e0*/  BPT.TRAP 0x1 ;  /* 0x000000040000795c */ /* 0x000fe20000300000 */
.L_x_309:
[C---:B0-----:R-:W-:Y:S01]  /*f7f0*/  LEA R4, R3.reuse, UR28, 0x2 ;  /* 0x0000001c03047c11 */ /* 0x041fe2000f8e10ff */
[----:B------:R-:W-:Y:S01]  /*f800*/  VIADD R14, R14, 0xffffffff ;  /* 0xffffffff0e0e7836 */ /* 0x000fe20000000000 */
[----:B------:R-:W-:Y:S01]  /*f810*/  R2UR UR11, R3 ;  /* 0x00000000030b72ca */ /* 0x000fe200000e0000 */
[----:B------:R-:W-:Y:S01]  /*f820*/  UIADD3 UR16, UP0, UR32, 0xf0, URZ ;  /* 0x000000f020107890 */ /* 0x000fe2000ff1e03f */
[----:B------:R-:W-:Y:S01]  /*f830*/  R2UR UR26, R12 ;  /* 0x000000000c1a72ca */ /* 0x000fe200000e0000 */
[----:B------:R-:W-:Y:S01]  /*f840*/  IMAD.U32 R4, R4, 0x800, R12 ;  /* 0x0000080004047824 */ /* 0x000fe200078e000c */
[----:B------:R-:W-:Y:S01]  /*f850*/  R2UR UR29, R10 ;  /* 0x000000000a1d72ca */ /* 0x000fe200000e0000 */
[----:B------:R-:W-:Y:S01]  /*f860*/  UIADD3 UR34, UP1, UR32, 0x1f0, URZ ;  /* 0x000001f020227890 */ /* 0x000fe2000ff3e03f */
[----:B------:R-:W-:Y:S01]  /*f870*/  R2UR UR9, R11 ;  /* 0x000000000b0972ca */ /* 0x000fe200000e0000 */
[----:B------:R-:W-:Y:S01]  /*f880*/  UIADD3.X UR17, URZ, UR33, URZ, UP0, !UPT ;  /* 0x000000213f117290 */ /* 0x000fe200087fe43f */
[----:B------:R-:W-:Y:S01]  /*f890*/  R2UR UR8, R4 ;  /* 0x00000000040872ca */ /* 0x000fe200000e0000 */
[----:B------:R-:W-:Y:S01]  /*f8a0*/  UPRMT UR23, URZ, 0x5410, UR22 ;  /* 0x000054103f177896 */ /* 0x000fe20008000016 */
[----:B------:R-:W-:Y:S01]  /*f8b0*/  R2UR UR10, R13 ;  /* 0x000000000d0a72ca */ /* 0x000fe200000e0000 */
[----:B------:R-:W-:Y:S01]  /*f8c0*/  VIADD R3, R3, 0x1 ;  /* 0x0000000103037836 */ /* 0x000fe20000000000 */
[----:B------:R-:W-:Y:S01]  /*f8d0*/  R2UR UR12, R6 ;  /* 0x00000000060c72ca */ /* 0x000fe200000e0000 */
[----:B------:R-:W-:Y:S01]  /*f8e0*/  ULEA UR11, UR11, UR6, 0xe ;  /* 0x000000060b0b7291 */ /* 0x000fe2000f8e703f */
[----:B------:R-:W-:Y:S01]  /*f8f0*/  R2UR UR30, R7 ;  /* 0x00000000071e72ca */ /* 0x000fe200000e0000 */
[----:B------:R-:W-:Y:S01]  /*f900*/  UPRMT UR36, URZ, 0x5410, UR21 ;  /* 0x000054103f247896 */ /* 0x000fe20008000015 */
[----:B------:R-:W-:Y:S01]  /*f910*/  ISETP.GT.AND P1, PT, R14, 0x1, PT ;  /* 0x000000010e00780c */ /* 0x000fe20003f24270 */
[----:B------:R-:W-:Y:S01]  /*f920*/  UIADD3 UR26, UR26, 0x12180, UR11 ;  /* 0x000121801a1a7890 */ /* 0x000fe2000fffe00b */
[----:B------:R-:W-:Y:S01]  /*f930*/  ISETP.NE.AND P0, PT, R3, 0x9, PT ;  /* 0x000000090300780c */ /* 0x000fe20003f05270 */
[----:B------:R-:W-:Y:S01]  /*f940*/  UIADD3.X UR35, URZ, UR33, URZ, UP1, !UPT ;  /* 0x000000213f237290 */ /* 0x000fe20008ffe43f */
[----:B------:R-:W-:Y:S01]  /*f950*/  VIADD R13, R13, 0x40 ;  /* 0x000000400d0d7836 */ /* 0x000fe20000000000 */
[----:B------:R-:W-:Y:S01]  /*f960*/  UIADD3 UR8, UR8, 0x180, URZ ;  /* 0x0000018008087890 */ /* 0x000fe2000fffe03f */
[----:B------:R-:W-:Y:S01]  /*f970*/  SEL R5, RZ, 0x1, P0 ;  /* 0x00000001ff057807 */ /* 0x000fe20000000000 */
[----:B------:R-:W-:Y:S01]  /*f980*/  UMOV UR18, 0x0 ;  /* 0x0000000000127882 */ /* 0x000fe20000000000 */
[----:B------:R-:W-:Y:S01]  /*f990*/  UMOV UR19, 0x10000000 ;  /* 0x1000000000137882 */ /* 0x000fe20000000000 */
[----:B------:R-:W-:Y:S01]  /*f9a0*/  UMOV UR11, UR29 ;  /* 0x0000001d000b7c82 */ /* 0x000fe20008000000 */
[----:B------:R-:W-:-:S02]  /*f9b0*/  LOP3.LUT R2, R2, R5, RZ, 0x3c, !PT ;  /* 0x0000000502027212 */ /* 0x000fc400078e3cff */
[----:B------:R-:W-:Y:S02]  /*f9c0*/  SEL R3, R3, RZ, P0 ;  /* 0x000000ff03037207 */ /* 0x000fe40000000000 */
[----:B------:R0:W-:Y:S02]  /*f9d0*/  UTMALDG.3D.MULTICAST [UR8], [UR16], UR23, desc[UR18] ;  /* 0x00001208100073b4 */ /* 0x0001e40008011817 */
[----:B0-----:R-:W-:Y:S01]  /*f9e0*/  UMOV UR8, UR26 ;  /* 0x0000001a00087c82 */ /* 0x001fe20008000000 */
[----:B------:R-:W-:Y:S02]  /*f9f0*/  UMOV UR11, UR30 ;  /* 0x0000001e000b7c82 */ /* 0x000fe40008000000 */
[----:B------:R0:W-:Y:S02]  /*fa00*/  UTMALDG.3D.MULTICAST [UR8], [UR34], UR36, desc[UR18] ;  /* 0x00001208220073b4 */ /* 0x0001e40008011824 */
[----:B0-----:R-:W-:Y:S05]  /*fa10*/  @P1 BRA `(.L_x_310) ;  /* 0xfffffffc00341947 */ /* 0x001fea000383ffff */
.L_x_307:
[----:B------:R-:W-:Y:S05]  /*fa20*/  BSYNC B1 ;  /* 0x0000000000017941 */ /* 0x000fea0003800000 */
.L_x_306:
[----:B------:R-:W2:Y:S01]  /*fa30*/  LDL.LU R15, [R1+0x80] ;  /* 0x00008000010f7983 */ /* 0x000ea20000300800 */
[----:B------:R-:W-:Y:S01]  /*fa40*/  LOP3.LUT P1, RZ, R9, 0xff, RZ, 0xc0, !PT ;  /* 0x000000ff09ff7812 */ /* 0x000fe2000782c0ff */
[----:B------:R-:W-:Y:S01]  /*fa50*/  VIADD R8, R8, UR15 ;  /* 0x0000000f08087c36 */ /* 0x000fe20008000000 */
[----:B------:R-:W-:Y:S01]  /*fa60*/  ULDC.64 UR8, c[0x0][0x650] ;  /* 0x0001940000087ab9 */ /* 0x000fe20000000a00 */
[----:B------:R-:W3:Y:S01]  /*fa70*/  LDL.LU R12, [R1+0x84] ;  /* 0x00008400010c7983 */ /* 0x000ee20000300800 */
[----:B------:R-:W-:Y:S01]  /*fa80*/  IMAD.U32 R5, RZ, RZ, UR15 ;  /* 0x0000000fff057e24 */ /* 0x000fe2000f8e00ff */
[----:B------:R-:W-:Y:S01]  /*fa90*/  UISETP.GE.U32.AND UP0, UPT, UR15, 0x9, UPT ;  /* 0x000000090f00788c */ /* 0x000fe2000bf06070 */
[----:B------:R-:W-:Y:S01]  /*faa0*/  ISETP.GT.U32.AND P0, PT, R8, 0x8, PT ;  /* 0x000000080800780c */ /* 0x000fe20003f04070 */
[----:B------:R-:W-:Y:S01]  /*fab0*/  BSSY B1, `(.L_x_311) ;  /* 0x000006d000017945 */ /* 0x000fe20003800000 */
[----:B------:R-:W-:Y:S01]  /*fac0*/  IMAD.MOV.U32 R7, RZ, RZ, -0x1 ;  /* 0xffffffffff077424 */ /* 0x000fe200078e00ff */
[----:B------:R-:W-:Y:S01]  /*fad0*/  PRMT R9, RZ, 0x7610, R9 ;  /* 0x00007610ff097816 */ /* 0x000fe20000000009 */
[----:B------:R-:W-:Y:S01]  /*fae0*/  IMAD.MOV.U32 R6, RZ, RZ, -0x1 ;  /* 0xffffffffff067424 */ /* 0x000fe200078e00ff */
[----:B------:R-:W-:-:S02]  /*faf0*/  ISETP.LT.U32.AND P0, PT, R5, 0x9, P0 ;  /* 0x000000090500780c */ /* 0x000fc40000701070 */
[----:B------:R-:W0:Y:S01]  /*fb00*/  @P1 S2R R3, SR_CgaCtaId ;  /* 0x0000000000031919 */ /* 0x000e220000008800 */
[----:B------:R-:W-:Y:S02]  /*fb10*/  @P1 MOV R2, 0x400 ;  /* 0x0000040000021802 */ /* 0x000fe40000000f00 */
[----:B------:R-:W-:Y:S02]  /*fb20*/  PLOP3.LUT P3, PT, PT, PT, UP0, 0x80, 0x0 ;  /* 0x000000000000781c */ /* 0x000fe40003f6f008 */
[----:B0-----:R-:W-:Y:S01]  /*fb30*/  @P1 LEA R4, R3, R2, 0x18 ;  /* 0x0000000203041211 */ /* 0x001fe200078ec0ff */
[----:B------:R-:W-:-:S03]  /*fb40*/  IMAD.WIDE.U32 R2, R8, 0x38e38e39, RZ ;  /* 0x38e38e3908027825 */ /* 0x000fc600078e00ff */
[----:B------:R0:W-:Y:S02]  /*fb50*/  @P1 SYNCS.ARRIVE.TRANS64.A1T0 RZ, [R4+URZ+0xa8], RZ ;  /* 0x0000a8ff04ff19a7 */ /* 0x0001e4000810003f */
[----:B------:R-:W-:Y:S02]  /*fb60*/  SHF.R.U32.HI R5, RZ, 0x1, R3 ;  /* 0x00000001ff057819 */ /* 0x000fe40000011603 */
[----:B------:R-:W-:Y:S02]  /*fb70*/  SEL R3, RZ, 0x1, !P0 ;  /* 0x00000001ff037807 */ /* 0x000fe40004000000 */
[----:B------:R-:W-:Y:S01]  /*fb80*/  PRMT R2, RZ, 0x7610, R2 ;  /* 0x00007610ff027816 */ /* 0x000fe20000000002 */
[----:B------:R-:W-:Y:S01]  /*fb90*/  IMAD R8, R5, -0x9, R8 ;  /* 0xfffffff705087824 */ /* 0x000fe200078e0208 */
[----:B------:R-:W-:-:S04]  /*fba0*/  LOP3.LUT R0, R0, R3, RZ, 0x3c, !PT ;  /* 0x0000000300007212 */ /* 0x000fc800078e3cff */
[----:B------:R-:W-:Y:S01]  /*fbb0*/  @P3 LOP3.LUT R0, R0, 0x1, R5, 0x78, !PT ;  /* 0x0000000100003812 */ /* 0x000fe200078e7805 */
[----:B------:R-:W-:Y:S01]  /*fbc0*/  IMAD.MOV.U32 R5, RZ, RZ, -0x1 ;  /* 0xffffffffff057424 */ /* 0x000fe200078e00ff */
[----:B---3--:R-:W-:-:S04]  /*fbd0*/  IADD3 R12, P1, R12, UR24, RZ ;  /* 0x000000180c0c7c10 */ /* 0x008fc8000ff3e0ff */
[----:B--2---:R-:W-:Y:S01]  /*fbe0*/  IADD3.X R15, R15, UR20, RZ, P1, !PT ;  /* 0x000000140f0f7c10 */ /* 0x004fe20008ffe4ff */
[----:B------:R0:W-:Y:S01]  /*fbf0*/  STL [R1+0x84], R12 ;  /* 0x0000840c01007387 */ /* 0x0001e20000100800 */
[----:B------:R-:W-:-:S03]  /*fc00*/  ISETP.GE.U32.AND P0, PT, R12, UR8, PT ;  /* 0x000000080c007c0c */ /* 0x000fc6000bf06070 */
[----:B------:R0:W-:Y:S01]  /*fc10*/  STL [R1+0x80], R15 ;  /* 0x0000800f01007387 */ /* 0x0001e20000100800 */
[----:B------:R-:W-:-:S13]  /*fc20*/  ISETP.GE.U32.AND.EX P0, PT, R15, UR9, PT, P0 ;  /* 0x000000090f007c0c */ /* 0x000fda000bf06100 */
[----:B0-----:R-:W-:Y:S05]  /*fc30*/  @P0 BRA `(.L_x_312) ;  /* 0x0000000400500947 */ /* 0x001fea0003800000 */
[----:B------:R-:W-:Y:S01]  /*fc40*/  ULDC.64 UR8, c[0x0][0x628] ;  /* 0x00018a0000087ab9 */ /* 0x000fe20000000a00 */
[----:B------:R-:W0:Y:S01]  /*fc50*/  S2R R11, SR_CTAID.X ;  /* 0x00000000000b7919 */ /* 0x000e220000002500 */
[----:B------:R-:W-:Y:S01]  /*fc60*/  ISETP.NE.U32.AND P0, PT, RZ, UR8, PT ;  /* 0x00000008ff007c0c */ /* 0x000fe2000bf05070 */
[----:B------:R-:W-:Y:S01]  /*fc70*/  ULDC UR11, c[0x0][0x630] ;  /* 0x00018c00000b7ab9 */ /* 0x000fe20000000800 */
[----:B------:R-:W-:Y:S01]  /*fc80*/  IMAD.MOV.U32 R2, RZ, RZ, R12 ;  /* 0x000000ffff027224 */ /* 0x000fe200078e000c */
[----:B------:R-:W1:Y:S01]  /*fc90*/  S2R R10, SR_CTAID.Y ;  /* 0x00000000000a7919 */ /* 0x000e620000002600 */
[----:B------:R-:W-:Y:S01]  /*fca0*/  ISETP.NE.AND.EX P0, PT, RZ, UR9, PT, P0 ;  /* 0x00000009ff007c0c */ /* 0x000fe2000bf05300 */
[----:B------:R-:W-:-:S12]  /*fcb0*/  IMAD.MOV.U32 R3, RZ, RZ, R15 ;  /* 0x000000ffff037224 */ /* 0x000fd800078e000f */
[----:B------:R-:W-:Y:S05]  /*fcc0*/  @!P0 BRA `(.L_x_313) ;  /* 0x0000000000288947 */ /* 0x000fea0003800000 */
[----:B------:R-:W-:Y:S02]  /*fcd0*/  ULDC UR10, c[0x0][0x634] ;  /* 0x00018d00000a7ab9 */ /* 0x000fe40000000800 */
[----:B------:R-:W-:-:S05]  /*fce0*/  IADD3 R7, P0, R12, UR10, RZ ;  /* 0x0000000a0c077c10 */ /* 0x000fca000ff1e0ff */
[----:B------:R-:W-:-:S04]  /*fcf0*/  IMAD.X R13, RZ, RZ, R15, P0 ;  /* 0x000000ffff0d7224 */ /* 0x000fc800000e060f */
[----:B------:R-:W-:-:S04]  /*fd00*/  IMAD.WIDE.U32 R4, R13, UR8, RZ ;  /* 0x000000080d047c25 */ /* 0x000fc8000f8e00ff */
[----:B------:R-:W-:-:S04]  /*fd10*/  IMAD.WIDE.U32 R4, P0, R7, UR9, R4 ;  /* 0x0000000907047c25 */ /* 0x000fc8000f800004 */
[----:B------:R-:W-:-:S04]  /*fd20*/  IMAD.WIDE.U32 R6, R7, UR8, RZ ;  /* 0x0000000807067c25 */ /* 0x000fc8000f8e00ff */
[----:B------:R-:W-:Y:S01]  /*fd30*/  IMAD.X R3, RZ, RZ, RZ, P0 ;  /* 0x000000ffff037224 */ /* 0x000fe200000e06ff */
[----:B------:R-:W-:Y:S01]  /*fd40*/  IADD3 RZ, P0, R7, R4, RZ ;  /* 0x0000000407ff7210 */ /* 0x000fe20007f1e0ff */
[----:B------:R-:W-:-:S04]  /*fd50*/  IMAD.MOV.U32 R2, RZ, RZ, R5 ;  /* 0x000000ffff027224 */ /* 0x000fc800078e0005 */
[----:B------:R-:W-:-:S08]  /*fd60*/  IMAD.WIDE.U32.X R2, R13, UR9, R2, P0 ;  /* 0x000000090d027c25 */ /* 0x000fd000080e0402 */
.L_x_313:
[--C-:B------:R-:W-:Y:S01]  /*fd70*/  SHF.R.U64 R6, R2, UR11, R3.reuse ;  /* 0x0000000b02067c19 */ /* 0x100fe20008001203 */
[----:B------:R-:W-:Y:S01]  /*fd80*/  ULDC.64 UR8, c[0x0][0x620] ;  /* 0x0001880000087ab9 */ /* 0x000fe20000000a00 */
[----:B------:R-:W-:Y:S01]  /*fd90*/  SHF.R.U32.HI R2, RZ, UR11, R3 ;  /* 0x0000000bff027c19 */ /* 0x000fe20008011603 */
[----:B------:R-:W-:Y:S01]  /*fda0*/  IMAD.MOV.U32 R3, RZ, RZ, R15 ;  /* 0x000000ffff037224 */ /* 0x000fe200078e000f */
[----:B------:R-:W-:Y:S01]  /*fdb0*/  IADD3 R5, P0, RZ, -R6, RZ ;  /* 0x80000006ff057210 */ /* 0x000fe20007f1e0ff */
[----:B------:R-:W2:Y:S01]  /*fdc0*/  LDC R16, c[0x0][0x144] ;  /* 0x00005100ff107b82 */ /* 0x000ea20000000800 */
[----:B0-----:R-:W-:Y:S01]  /*fdd0*/  I2FP.F32.U32 R7, R11 ;  /* 0x0000000b00077245 */ /* 0x001fe20000201000 */
[----:B------:R-:W-:Y:S01]  /*fde0*/  ULDC.64 UR16, c[0x0][0x640] ;  /* 0x0001900000107ab9 */ /* 0x000fe20000000a00 */
[----:B------:R-:W-:Y:S01]  /*fdf0*/  ULDC UR10, c[0x0][0x608] ;  /* 0x00018200000a7ab9 */ /* 0x000fe20000000800 */
[----:B------:R-:W-:Y:S01]  /*fe00*/  IMAD.X R2, RZ, RZ, ~R2, P0 ;  /* 0x000000ffff027224 */ /* 0x000fe200000e0e02 */
[----:B------:R-:W-:-:S03]  /*fe10*/  ISETP.NE.U32.AND P0, PT, RZ, UR16, PT ;  /* 0x00000010ff007c0c */ /* 0x000fc6000bf05070 */
[----:B------:R-:W-:Y:S01]  /*fe20*/  IMAD R4, R2, UR8, RZ ;  /* 0x0000000802047c24 */ /* 0x000fe2000f8e02ff */
[----:B------:R-:W0:Y:S01]  /*fe30*/  LDC R13, c[0x0][0x148] ;  /* 0x00005200ff0d7b82 */ /* 0x000e220000000800 */
[----:B------:R-:W-:Y:S01]  /*fe40*/  IMAD.MOV.U32 R2, RZ, RZ, R12 ;  /* 0x000000ffff027224 */ /* 0x000fe200078e000c */
[----:B------:R-:W-:-:S03]  /*fe50*/  ISETP.NE.AND.EX P0, PT, RZ, UR17, PT, P0 ;  /* 0x00000011ff007c0c */ /* 0x000fc6000bf05300 */
[----:B------:R-:W-:Y:S01]  /*fe60*/  IMAD.WIDE.U32 R2, R5, UR8, R2 ;  /* 0x0000000805027c25 */ /* 0x000fe2000f8e0002 */
[----:B------:R-:W-:-:S03]  /*fe70*/  ULDC UR8, c[0x0][0x150] ;  /* 0x0000540000087ab9 */ /* 0x000fc60000000800 */
[----:B------:R-:W-:Y:S02]  /*fe80*/  IMAD R5, R5, UR9, R4 ;  /* 0x0000000905057c24 */ /* 0x000fe4000f8e0204 */
[----:B------:R-:W-:Y:S01]  /*fe90*/  FMUL R4, R7, UR8 ;  /* 0x0000000807047c20 */ /* 0x000fe20008400000 */
[----:B------:R-:W-:Y:S01]  /*fea0*/  ULDC UR8, c[0x0][0x618] ;  /* 0x0001860000087ab9 */ /* 0x000fe20000000800 */
[----:B------:R-:W-:Y:S01]  /*feb0*/  ULDC UR9, c[0x0][0x154] ;  /* 0x0000550000097ab9 */ /* 0x000fe20000000800 */
[----:B------:R-:W-:-:S03]  /*fec0*/  IMAD.IADD R3, R3, 0x1, R5 ;  /* 0x0000000103037824 */ /* 0x000fc600078e0205 */
[----:B------:R-:W3:Y:S02]  /*fed0*/  F2I.U32.TRUNC.NTZ R4, R4 ;  /* 0x0000000400047305 */ /* 0x000ee4000020f000 */
[----:B------:R-:W-:Y:S02]  /*fee0*/  SHF.R.U64 R7, R2, UR8, R3 ;  /* 0x0000000802077c19 */ /* 0x000fe40008001203 */
[----:B-1----:R-:W-:-:S05]  /*fef0*/  I2FP.F32.U32 R2, R10 ;  /* 0x0000000a00027245 */ /* 0x002fca0000201000 */
[----:B------:R-:W-:Y:S01]  /*ff00*/  FMUL R5, R2, UR9 ;  /* 0x0000000902057c20 */ /* 0x000fe20008400000 */
[----:B------:R-:W-:Y:S01]  /*ff10*/  SHF.R.U32.HI R2, RZ, UR8, R3 ;  /* 0x00000008ff027c19 */ /* 0x000fe20008011603 */
[----:B------:R-:W-:Y:S02]  /*ff20*/  ULDC UR8, c[0x0][0x658] ;  /* 0x0001960000087ab9 */ /* 0x000fe40000000800 */
[----:B------:R1:W4:Y:S01]  /*ff30*/  F2I.U32.TRUNC.NTZ R15, R5 ;  /* 0x00000005000f7305 */ /* 0x000322000020f000 */
[--C-:B------:R-:W-:Y:S02]  /*ff40*/  SHF.R.U64 R14, R7, UR10, R2.reuse ;  /* 0x0000000a070e7c19 */ /* 0x100fe40008001202 */
[----:B------:R-:W-:Y:S01]  /*ff50*/  SHF.R.U32.HI R3, RZ, UR10, R2 ;  /* 0x0000000aff037c19 */ /* 0x000fe20008011602 */
[----:B---3--:R-:W-:-:S03]  /*ff60*/  IMAD.MOV R2, RZ, RZ, -R4 ;  /* 0x000000ffff027224 */ /* 0x008fc600078e0a04 */
[----:B------:R-:W-:Y:S01]  /*ff70*/  SHF.R.U64 R12, R14, UR8, R3 ;  /* 0x000000080e0c7c19 */ /* 0x000fe20008001203 */
[----:B--2---:R-:W-:Y:S01]  /*ff80*/  IMAD R17, R16, R2, R11 ;  /* 0x0000000210117224 */ /* 0x004fe200078e020b */
[----:B------:R-:W-:-:S03]  /*ff90*/  SHF.R.U32.HI R4, RZ, UR8, R3 ;  /* 0x00000008ff047c19 */ /* 0x000fc60008011603 */
[----:B------:R-:W-:Y:S02]  /*ffa0*/  IMAD.MOV.U32 R2, RZ, RZ, R12 ;  /* 0x000000ffff027224 */ /* 0x000fe400078e000c */
[----:B------:R-:W-:Y:S01]  /*ffb0*/  IMAD.MOV.U32 R3, RZ, RZ, R4 ;  /* 0x000000ffff037224 */ /* 0x000fe200078e0004 */
[----:B-1--4-:R-:W-:Y:S06]  /*ffc0*/  @!P0 BRA `(.L_x_314) ;  /* 0x0000000000288947 */ /* 0x012fec0003800000 */
[----:B------:R-:W-:Y:S02]  /*ffd0*/  ULDC UR8, c[0x0][0x64c] ;  /* 0x0001930000087ab9 */ /* 0x000fe40000000800 */
[----:B------:R-:W-:-:S05]  /*ffe0*/  IADD3 R3, P0, R12, UR8, RZ ;  /* 0x000000080c037c10 */ /* 0x000fca000ff1e0ff */
[----:B------:R-:W-:-:S04]  /*fff0*/  IMAD.X R11, RZ, RZ, R4, P0 ;  /* 0x000000ffff0b7224 */ /* 0x000fc800000e0604 */
[----:B------:R-:W-:-:S04]  /*10000*/  IMAD.WIDE.U32 R4, R11, UR16, RZ ;  /* 0x000000100b047c25 */ /* 0x000fc8000f8e00ff */
[----:B------:R-:W-:-:S04]  /*10010*/  IMAD.WIDE.U32 R4, P0, R3, UR17, R4 ;  /* 0x0000001103047c25 */ /* 0x000fc8000f800004 */
[----:B------:R-:W-:-:S04]  /*10020*/  IMAD.WIDE.U32 R2, R3, UR16, RZ ;  /* 0x0000001003027c25 */ /* 0x000fc8000f8e00ff */
[----:B------:R-:W-:Y:S01]  /*10030*/  IMAD.MOV.U32 R2, RZ, RZ, R5 ;  /* 0x000000ffff027224 */ /* 0x000fe200078e0005 */
[----:B------:R-:W-:Y:S01]  /*10040*/  IADD3 RZ, P1, R3, R4, RZ ;  /* 0x0000000403ff7210 */ /* 0x000fe20007f3e0ff */
[----:B------:R-:W-:-:S04]  /*10050*/  IMAD.X R3, RZ, RZ, RZ, P0 ;  /* 0x000000ffff037224 */ /* 0x000fc800000e06ff */
[----:B------:R-:W-:-:S08]  /*10060*/  IMAD.WIDE.U32.X R2, R11, UR17, R2, P1 ;  /* 0x000000110b027c25 */ /* 0x000fd000088e0402 */
.L_x_314:
[----:B------:R-:W-:Y:S01]  /*10070*/  ULDC UR8, c[0x0][0x648] ;  /* 0x0001920000087ab9 */ /* 0x000fe20000000800 */
[----:B------:R-:W-:Y:S01]  /*10080*/  IMAD.MOV R15, RZ, RZ, -R15 ;  /* 0x000000ffff0f7224 */ /* 0x000fe200078e0a0f */
[----:B------:R-:W-:Y:S01]  /*10090*/  SHF.R.U64 R3, R2, UR8, R3 ;  /* 0x0000000802037c19 */ /* 0x000fe20008001203 */
[----:B------:R-:W-:Y:S01]  /*100a0*/  ULDC UR8, c[0x0][0x638] ;  /* 0x00018e0000087ab9 */ /* 0x000fe20000000800 */
[----:B------:R-:W-:Y:S01]  /*100b0*/  LOP3.LUT R2, R14, UR14, RZ, 0xc0, !PT ;  /* 0x0000000e0e027c12 */ /* 0x000fe2000f8ec0ff */
[----:B0-----:R-:W-:Y:S01]  /*100c0*/  @P2 IMAD R17, R13, R15, R10 ;  /* 0x0000000f0d112224 */ /* 0x001fe200078e020a */
[----:B------:R-:W-:Y:S01]  /*100d0*/  LOP3.LUT R7, R7, UR4, RZ, 0xc0, !PT ;  /* 0x0000000407077c12 */ /* 0x000fe2000f8ec0ff */
[----:B------:R-:W-:Y:S01]  /*100e0*/  IMAD.MOV R5, RZ, RZ, -R3 ;  /* 0x000000ffff057224 */ /* 0x000fe200078e0a03 */
[----:B------:R-:W-:Y:S01]  /*100f0*/  ULDC UR9, c[0x0][0x610] ;  /* 0x0001840000097ab9 */ /* 0x000fe20000000800 */
[----:B------:R-:W-:Y:S02]  /*10100*/  IMAD R2, R3, UR5, R2 ;  /* 0x0000000503027c24 */ /* 0x000fe4000f8e0202 */
[----:B------:R-:W-:Y:S01]  /*10110*/  IMAD R12, R5, UR8, R12 ;  /* 0x00000008050c7c24 */ /* 0x000fe2000f8e020c */
[----:B------:R-:W-:Y:S01]  /*10120*/  ULDC UR8, c[0x0][0x600] ;  /* 0x0001800000087ab9 */ /* 0x000fe20000000800 */
[----:B------:R-:W-:-:S02]  /*10130*/  IMAD R5, R2, UR9, R17 ;  /* 0x0000000902057c24 */ /* 0x000fc4000f8e0211 */
[----:B------:R-:W-:Y:S02]  /*10140*/  IMAD R12, R12, UR8, R7 ;  /* 0x000000080c0c7c24 */ /* 0x000fe4000f8e0207 */
[----:B------:R-:W-:-:S03]  /*10150*/  IMAD.MOV.U32 R2, RZ, RZ, 0x1 ;  /* 0x00000001ff027424 */ /* 0x000fc600078e00ff */
[----:B------:R-:W-:Y:S02]  /*10160*/  SEL R7, R12, R5, !P2 ;  /* 0x000000050c077207 */ /* 0x000fe40005000000 */
[----:B------:R-:W-:-:S07]  /*10170*/  SEL R5, R5, R12, !P2 ;  /* 0x0000000c05057207 */ /* 0x000fce0005000000 */
.L_x_312:
[----:B------:R-:W-:Y:S05]  /*10180*/  BSYNC B1 ;  /* 0x0000000000017941 */ /* 0x000fea0003800000 */
.L_x_311:
[----:B------:R-:W-:-:S13]  /*10190*/  LOP3.LUT P0, RZ, R2, 0xff, RZ, 0xc0, !PT ;  /* 0x000000ff02ff7812 */ /* 0x000fda000780c0ff */
[----:B------:R-:W-:Y:S05]  /*101a0*/  @P0 BRA `(.L_x_315) ;  /* 0xfffffff400180947 */ /* 0x000fea000383ffff */
[----:B------:R-:W-:Y:S05]  /*101b0*/  BSYNC B0 ;  /* 0x0000000000007941 */ /* 0x000fea0003800000 */
.L_x_304:
[----:B------:R-:W-:-:S03]  /*101c0*/  UMOV UR8, 0xffffffff ;  /* 0xffffffff00087882 */ /* 0x000fc60000000000 */
[----:B------:R-:W-:Y:S05]  /*101d0*/  BRA.DIV UR8, `(.L_x_316) ;  /* 0x0000000608dc7947 */ /* 0x000fea000b800000 */
[----:B------:R-:W-:-:S13]  /*101e0*/  ELECT P0, URZ, PT ;  /* 0x00000000003f782f */ /* 0x000fda0003800000 */
.L_x_335:
[----:B------:R-:W-:Y:S04]  /*101f0*/  BSSY B0, `(.L_x_317) ;  /* 0x0000059000007945 */ /* 0x000fe80003800000 */
[----:B------:R-:W-:Y:S05]  /*10200*/  @!P0 BRA `(.L_x_318) ;  /* 0x00000004005c8947 */ /* 0x000fea0003800000 */
[----:B------:R-:W-:-:S04]  /*10210*/  ULOP3.LUT UR8, UR13, 0x2, URZ, 0xfc, !UPT ;  /* 0x000000020d087892 */ /* 0x000fc8000f8efc3f */
[----:B------:R-:W-:-:S06]  /*10220*/  UISETP.NE.AND UP0, UPT, UR8, 0x3, UPT ;  /* 0x000000030800788c */ /* 0x000fcc000bf05270 */
[----:B------:R-:W-:-:S13]  /*10230*/  PLOP3.LUT P0, PT, PT, PT, UP0, 0x80, 0x0 ;  /* 0x000000000000781c */ /* 0x000fda0003f0f008 */
[----:B------:R-:W-:Y:S05]  /*10240*/  @!P0 BRA `(.L_x_319) ;  /* 0x0000000000048947 */ /* 0x000fea0003800000 */
[----:B------:R-:W-:Y:S01]  /*10250*/  BPT.TRAP 0x1 ;  /* 0x000000040000795c */ /* 0x000fe20000300000 */
.L_x_319:
[----:B------:R-:W0:Y:S01]  /*10260*/  S2R R3, SR_CgaCtaId ;  /* 0x0000000000037919 */ /* 0x000e220000008800 */
[----:B------:R-:W-:-:S04]  /*10270*/  MOV R2, 0x400 ;  /* 0x0000040000027802 */ /* 0x000fc80000000f00 */
[----:B0-----:R-:W-:Y:S02]  /*10280*/  LEA R3, R3, R2, 0x18 ;  /* 0x0000000203037211 */ /* 0x001fe400078ec0ff */
[----:B------:R-:W-:-:S03]  /*10290*/  SHF.L.U32 R2, R0, 0x1f, RZ ;  /* 0x0000001f00027819 */ /* 0x000fc600000006ff */
[----:B------:R-:W-:-:S04]  /*102a0*/  VIADD R3, R3, 0x48 ;  /* 0x0000004803037836 */ /* 0x000fc80000000000 */
[C---:B------:R-:W-:Y:S02]  /*102b0*/  IMAD R7, R8.reuse, 0x8, R3 ;  /* 0x0000000808077824 */ /* 0x040fe400078e0203 */
[----:B------:R-:W-:Y:S02]  /*102c0*/  VIADD R8, R8, 0x1 ;  /* 0x0000000108087836 */ /* 0x000fe40000000000 */
[----:B------:R-:W0:Y:S03]  /*102d0*/  SYNCS.PHASECHK.TRANS64.TRYWAIT P0, [R7+URZ], R2 ;  /* 0x00000002070075a7 */ /* 0x000e26000800017f */
[----:B------:R-:W-:-:S04]  /*102e0*/  ISETP.NE.AND P1, PT, R8, 0x9, PT ;  /* 0x000000090800780c */ /* 0x000fc80003f25270 */
[----:B------:R-:W-:Y:S02]  /*102f0*/  SEL R5, RZ, 0x1, P1 ;  /* 0x00000001ff057807 */ /* 0x000fe40000800000 */
[----:B------:R-:W-:Y:S02]  /*10300*/  SEL R8, R8, RZ, P1 ;  /* 0x000000ff08087207 */ /* 0x000fe40000800000 */
[----:B------:R-:W-:-:S03]  /*10310*/  LOP3.LUT R5, R0, R5, RZ, 0x3c, !PT ;  /* 0x0000000500057212 */ /* 0x000fc600078e3cff */
[----:B------:R-:W-:Y:S01]  /*10320*/  IMAD R9, R8, 0x8, R3 ;  /* 0x0000000808097824 */ /* 0x000fe200078e0203 */
[----:B------:R-:W-:Y:S01]  /*10330*/  SHF.L.U32 R4, R5, 0x1f, RZ ;  /* 0x0000001f05047819 */ /* 0x000fe200000006ff */
[----:B0-----:R-:W-:Y:S06]  /*10340*/  @!P0 BRA `(.L_x_320) ;  /* 0x0000000400a08947 */ /* 0x001fec0003800000 */
.L_x_336:
[----:B------:R-:W1:Y:S01]  /*10350*/  SYNCS.PHASECHK.TRANS64.TRYWAIT P0, [R9+URZ], R4 ;  /* 0x00000004090075a7 */ /* 0x000e62000800017f */
[----:B------:R-:W-:-:S05]  /*10360*/  VIADD R0, R8, 0x1 ;  /* 0x0000000108007836 */ /* 0x000fca0000000000 */
[----:B------:R-:W-:-:S04]  /*10370*/  ISETP.NE.AND P1, PT, R0, 0x9, PT ;  /* 0x000000090000780c */ /* 0x000fc80003f25270 */
[----:B0-----:R-:W-:Y:S02]  /*10380*/  SEL R2, RZ, 0x1, P1 ;  /* 0x00000001ff027807 */ /* 0x001fe40000800000 */
[----:B------:R-:W-:Y:S02]  /*10390*/  SEL R0, R0, RZ, P1 ;  /* 0x000000ff00007207 */ /* 0x000fe40000800000 */
[----:B------:R-:W-:-:S03]  /*103a0*/  LOP3.LUT R7, R5, R2, RZ, 0x3c, !PT ;  /* 0x0000000205077212 */ /* 0x000fc600078e3cff */
[----:B------:R-:W-:Y:S01]  /*103b0*/  IMAD R6, R0, 0x8, R3 ;  /* 0x0000000800067824 */ /* 0x000fe200078e0203 */
[----:B------:R-:W-:Y:S01]  /*103c0*/  SHF.L.U32 R5, R7, 0x1f, RZ ;  /* 0x0000001f07057819 */ /* 0x000fe200000006ff */
[----:B-1----:R-:W-:Y:S06]  /*103d0*/  @!P0 BRA `(.L_x_321) ;  /* 0x0000000400908947 */ /* 0x002fec0003800000 */
.L_x_337:
[----:B------:R-:W1:Y:S01]  /*103e0*/  SYNCS.PHASECHK.TRANS64.TRYWAIT P0, [R6+URZ], R5 ;  /* 0x00000005060075a7 */ /* 0x000e62000800017f */
[----:B------:R-:W-:-:S05]  /*103f0*/  VIADD R0, R0, 0x1 ;  /* 0x0000000100007836 */ /* 0x000fca0000000000 */
[----:B------:R-:W-:-:S04]  /*10400*/  ISETP.NE.AND P1, PT, R0, 0x9, PT ;  /* 0x000000090000780c */ /* 0x000fc80003f25270 */
[----:B------:R-:W-:Y:S02]  /*10410*/  SEL R2, RZ, 0x1, P1 ;  /* 0x00000001ff027807 */ /* 0x000fe40000800000 */
[----:B------:R-:W-:Y:S02]  /*10420*/  SEL R0, R0, RZ, P1 ;  /* 0x000000ff00007207 */ /* 0x000fe40000800000 */
[----:B------:R-:W-:-:S03]  /*10430*/  LOP3.LUT R7, R7, R2, RZ, 0x3c, !PT ;  /* 0x0000000207077212 */ /* 0x000fc600078e3cff */
[----:B0-----:R-:W-:Y:S01]  /*10440*/  IMAD R9, R0, 0x8, R3 ;  /* 0x0000000800097824 */ /* 0x001fe200078e0203 */
[----:B------:R-:W-:Y:S01]  /*10450*/  SHF.L.U32 R4, R7, 0x1f, RZ ;  /* 0x0000001f07047819 */ /* 0x000fe200000006ff */
[----:B-1----:R-:W-:Y:S06]  /*10460*/  @!P0 BRA `(.L_x_322) ;  /* 0x0000000400808947 */ /* 0x002fec0003800000 */
.L_x_338:
        /* <DEDUP_REMOVED lines=9> */
.L_x_339:
        /* <DEDUP_REMOVED lines=9> */
.L_x_340:
        /* <DEDUP_REMOVED lines=9> */
.L_x_341:
        /* <DEDUP_REMOVED lines=9> */
.L_x_342:
[----:B------:R-:W1:Y:S01]  /*106b0*/  SYNCS.PHASECHK.TRANS64.TRYWAIT P0, [R9+URZ], R4 ;  /* 0x00000004090075a7 */ /* 0x000e62000800017f */
[----:B------:R-:W-:-:S05]  /*106c0*/  VIADD R0, R0, 0x1 ;  /* 0x0000000100007836 */ /* 0x000fca0000000000 */
[----:B------:R-:W-:-:S04]  /*106d0*/  ISETP.NE.AND P1, PT, R0, 0x9, PT ;  /* 0x000000090000780c */ /* 0x000fc80003f25270 */
[----:B------:R-:W-:Y:S02]  /*106e0*/  SEL R2, RZ, 0x1, P1 ;  /* 0x00000001ff027807 */ /* 0x000fe40000800000 */
[----:B------:R-:W-:Y:S02]  /*106f0*/  SEL R0, R0, RZ, P1 ;  /* 0x000000ff00007207 */ /* 0x000fe40000800000 */
[----:B------:R-:W-:Y:S01]  /*10700*/  LOP3.LUT R2, R7, R2, RZ, 0x3c, !PT ;  /* 0x0000000207027212 */ /* 0x000fe200078e3cff */
[----:B-1----:R-:W-:Y:S06]  /*10710*/  @!P0 BRA `(.L_x_327) ;  /* 0x0000000400388947 */ /* 0x002fec0003800000 */
.L_x_343:
[----:B------:R-:W-:Y:S01]  /*10720*/  IMAD R3, R0, 0x8, R3 ;  /* 0x0000000800037824 */ /* 0x000fe200078e0203 */
[----:B------:R-:W-:-:S07]  /*10730*/  SHF.L.U32 R0, R2, 0x1f, RZ ;  /* 0x0000001f02007819 */ /* 0x000fce00000006ff */
.L_x_328:
[----:B--2---:R2:W3:Y:S02]  /*10740*/  SYNCS.PHASECHK.TRANS64.TRYWAIT P0, [R3+URZ], R0 ;  /* 0x00000000030075a7 */ /* 0x0044e4000800017f */
[----:B---3--:R-:W-:Y:S05]  /*10750*/  @!P0 NANOSLEEP.SYNCS 0x989680 ;  /* 0x009896800000895d */ /* 0x008fea0003900000 */
[----:B------:R-:W3:Y:S02]  /*10760*/  @!P0 SYNCS.PHASECHK.TRANS64 P0, [R3+URZ], R0 ;  /* 0x00000000030085a7 */ /* 0x000ee4000800007f */
[----:B---3--:R-:W-:Y:S05]  /*10770*/  @!P0 BRA `(.L_x_328) ;  /* 0xfffffffc00f08947 */ /* 0x008fea000383ffff */
.L_x_318:
[----:B------:R-:W-:Y:S05]  /*10780*/  BSYNC B0 ;  /* 0x0000000000007941 */ /* 0x000fea0003800000 */
.L_x_317:
[----:B------:R-:W-:Y:S05]  /*10790*/  EXIT ;  /* 0x000000000000794d */ /* 0x000fea0003800000 */
.L_x_22:
[----:B-1----:R-:W-:-:S04]  /*107a0*/  IMAD.U32 R3, RZ, RZ, UR6 ;  /* 0x00000006ff037e24 */ /* 0x002fc8000f8e00ff */
[----:B------:R1:W2:Y:S03]  /*107b0*/  SYNCS.PHASECHK.TRANS64.TRYWAIT P0, [R3+URZ], R0 ;  /* 0x00000000030075a7 */ /* 0x0002a6000800017f */
[----:B--2---:R-:W-:Y:S05]  /*107c0*/  @!P0 NANOSLEEP.SYNCS 0x989680 ;  /* 0x009896800000895d */ /* 0x004fea0003900000 */
[----:B------:R-:W2:Y:S02]  /*107d0*/  @!P0 SYNCS.PHASECHK.TRANS64 P0, [R3+URZ], R0 ;  /* 0x00000000030085a7 */ /* 0x000ea4000800007f */
[----:B--2---:R-:W-:Y:S05]  /*107e0*/  @!P0 BRA `(.L_x_22) ;  /* 0xfffffffc00ec8947 */ /* 0x004fea000383ffff */
[----:B------:R-:W-:Y:S05]  /*107f0*/  BRA `(.L_x_21) ;  /* 0xffffff1400c87947 */ /* 0x000fea000383ffff */
.L_x_28:
[----:B-----5:R1:W-:Y:S02]  /*10800*/  STL [R1+0x90], R0 ;  /* 0x0000900001007387 */ /* 0x0203e40000100800 */
[----:B-1----:R-:W-:-:S04]  /*10810*/  IMAD.U32 R0, RZ, RZ, UR9 ;  /* 0x00000009ff007e24 */ /* 0x002fc8000f8e00ff */
[----:B------:R1:W3:Y:S03]  /*10820*/  SYNCS.PHASECHK.TRANS64.TRYWAIT P0, [R0+URZ], R229 ;  /* 0x000000e5000075a7 */ /* 0x0002e6000800017f */
[----:B---3--:R-:W-:Y:S05]  /*10830*/  @!P0 NANOSLEEP.SYNCS 0x989680 ;  /* 0x009896800000895d */ /* 0x008fea0003900000 */
[----:B------:R1:W3:Y:S02]  /*10840*/  @!P0 SYNCS.PHASECHK.TRANS64 P0, [R0+URZ], R229 ;  /* 0x000000e5000085a7 */ /* 0x0002e4000800007f */
[----:B-1----:R1:W5:Y:S02]  /*10850*/  LDL.LU R0, [R1+0x90] ;  /* 0x0000900001007983 */ /* 0x0023640000300800 */
[----:B-1-3--:R-:W-:Y:S05]  /*10860*/  @!P0 BRA `(.L_x_28) ;  /* 0xfffffffc00e48947 */ /* 0x00afea000383ffff */
[----:B------:R-:W-:Y:S05]  /*10870*/  BRA `(.L_x_27) ;  /* 0xffffff28003c7947 */ /* 0x000fea000383ffff */
.L_x_305:
[----:B------:R-:W-:Y:S01]  /*10880*/  BSSY B1, `(.L_x_329) ;  /* 0x0000006000017945 */ /* 0x000fe20003800000 */
[----:B------:R-:W-:-:S07]  /*10890*/  IMAD.MOV.U32 R2, RZ, RZ, -0x1 ;  /* 0xffffffffff027424 */ /* 0x000fce00078e00ff */
[----:B------:R-:W-:Y:S05]  /*108a0*/  WARPSYNC.COLLECTIVE R2, `(.L_x_330) ;  /* 0x00000000020c7348 */ /* 0x000fea0003c00000 */
[----:B------:R-:W-:Y:S02]  /*108b0*/  ELECT P0, UR62, PT ;  /* 0x00000000003e782f */ /* 0x000fe40003800000 */
[----:B------:R-:W-:Y:S01]  /*108c0*/  MOV R2, UR62 ;  /* 0x0000003e00027c02 */ /* 0x000fe20008000f00 */
[----:B------:R-:W-:Y:S10]  /*108d0*/  ENDCOLLECTIVE ;  /* 0x000000000000791b */ /* 0x000ff40003800000 */
.L_x_330:
[----:B------:R-:W-:Y:S05]  /*108e0*/  BSYNC B1 ;  /* 0x0000000000017941 */ /* 0x000fea0003800000 */
.L_x_329:
[----:B------:R-:W-:Y:S05]  /*108f0*/  BRA `(.L_x_331) ;  /* 0xffffffec00507947 */ /* 0x000fea000383ffff */
.L_x_308:
[----:B0-----:R0:W2:Y:S02]  /*10900*/  SYNCS.PHASECHK.TRANS64.TRYWAIT P0, [R11+URZ+0x48], R4 ;  /* 0x000048040b0075a7 */ /* 0x0010a4000800017f */
[----:B--2---:R-:W-:Y:S05]  /*10910*/  @!P0 NANOSLEEP.SYNCS 0x989680 ;  /* 0x009896800000895d */ /* 0x004fea0003900000 */
[----:B------:R-:W2:Y:S02]  /*10920*/  @!P0 SYNCS.PHASECHK.TRANS64 P0, [R11+URZ+0x48], R4 ;  /* 0x000048040b0085a7 */ /* 0x000ea4000800007f */
[----:B--2---:R-:W-:Y:S05]  /*10930*/  @!P0 BRA `(.L_x_308) ;  /* 0xfffffffc00f08947 */ /* 0x004fea000383ffff */
[----:B------:R-:W-:Y:S05]  /*10940*/  BRA `(.L_x_332) ;  /* 0xffffffec00907947 */ /* 0x000fea000383ffff */
.L_x_316:
[----:B------:R-:W-:Y:S01]  /*10950*/  BSSY B0, `(.L_x_333) ;  /* 0x0000006000007945 */ /* 0x000fe20003800000 */
[----:B------:R-:W-:-:S07]  /*10960*/  IMAD.MOV.U32 R2, RZ, RZ, -0x1 ;  /* 0xffffffffff027424 */ /* 0x000fce00078e00ff */
[----:B------:R-:W-:Y:S05]  /*10970*/  WARPSYNC.COLLECTIVE R2, `(.L_x_334) ;  /* 0x00000000020c7348 */ /* 0x000fea0003c00000 */
[----:B------:R-:W-:Y:S02]  /*10980*/  ELECT P0, UR62, PT ;  /* 0x00000000003e782f */ /* 0x000fe40003800000 */
[----:B------:R-:W-:Y:S01]  /*10990*/  MOV R2, UR62 ;  /* 0x0000003e00027c02 */ /* 0x000fe20008000f00 */
[----:B------:R-:W-:Y:S10]  /*109a0*/  ENDCOLLECTIVE ;  /* 0x000000000000791b */ /* 0x000ff40003800000 */
.L_x_334:
[----:B------:R-:W-:Y:S05]  /*109b0*/  BSYNC B0 ;  /* 0x0000000000007941 */ /* 0x000fea0003800000 */
.L_x_333:
[----:B------:R-:W-:Y:S05]  /*109c0*/  BRA `(.L_x_335) ;  /* 0xfffffff800087947 */ /* 0x000fea000383ffff */
.L_x_320:
[----:B0-----:R0:W1:Y:S02]  /*109d0*/  SYNCS.PHASECHK.TRANS64.TRYWAIT P0, [R7+URZ], R2 ;  /* 0x00000002070075a7 */ /* 0x001064000800017f */
[----:B-1----:R-:W-:Y:S05]  /*109e0*/  @!P0 NANOSLEEP.SYNCS 0x989680 ;  /* 0x009896800000895d */ /* 0x002fea0003900000 */
[----:B------:R-:W1:Y:S02]  /*109f0*/  @!P0 SYNCS.PHASECHK.TRANS64 P0, [R7+URZ], R2 ;  /* 0x00000002070085a7 */ /* 0x000e64000800007f */
[----:B-1----:R-:W-:Y:S05]  /*10a00*/  @!P0 BRA `(.L_x_320) ;  /* 0xfffffffc00f08947 */ /* 0x002fea000383ffff */
[----:B------:R-:W-:Y:S05]  /*10a10*/  BRA `(.L_x_336) ;  /* 0xfffffff8004c7947 */ /* 0x000fea000383ffff */
.L_x_321:
[----:B0-----:R0:W1:Y:S02]  /*10a20*/  SYNCS.PHASECHK.TRANS64.TRYWAIT P0, [R9+URZ], R4 ;  /* 0x00000004090075a7 */ /* 0x001064000800017f */
[----:B-1----:R-:W-:Y:S05]  /*10a30*/  @!P0 NANOSLEEP.SYNCS 0x989680 ;  /* 0x009896800000895d */ /* 0x002fea0003900000 */
[----:B------:R-:W1:Y:S02]  /*10a40*/  @!P0 SYNCS.PHASECHK.TRANS64 P0, [R9+URZ], R4 ;  /* 0x00000004090085a7 */ /* 0x000e64000800007f */
[----:B-1----:R-:W-:Y:S05]  /*10a50*/  @!P0 BRA `(.L_x_321) ;  /* 0xfffffffc00f08947 */ /* 0x002fea000383ffff */
[----:B------:R-:W-:Y:S05]  /*10a60*/  BRA `(.L_x_337) ;  /* 0xfffffff8005c7947 */ /* 0x000fea000383ffff */
.L_x_322:
[----:B0-----:R0:W1:Y:S02]  /*10a70*/  SYNCS.PHASECHK.TRANS64.TRYWAIT P0, [R6+URZ], R5 ;  /* 0x00000005060075a7 */ /* 0x001064000800017f */
[----:B-1----:R-:W-:Y:S05]  /*10a80*/  @!P0 NANOSLEEP.SYNCS 0x989680 ;  /* 0x009896800000895d */ /* 0x002fea0003900000 */
[----:B------:R-:W1:Y:S02]  /*10a90*/  @!P0 SYNCS.PHASECHK.TRANS64 P0, [R6+URZ], R5 ;  /* 0x00000005060085a7 */ /* 0x000e64000800007f */
[----:B-1----:R-:W-:Y:S05]  /*10aa0*/  @!P0 BRA `(.L_x_322) ;  /* 0xfffffffc00f08947 */ /* 0x002fea000383ffff */
[----:B------:R-:W-:Y:S05]  /*10ab0*/  BRA `(.L_x_338) ;  /* 0xfffffff8006c7947 */ /* 0x000fea000383ffff */
.L_x_323:
[----:B0-----:R0:W1:Y:S02]  /*10ac0*/  SYNCS.PHASECHK.TRANS64.TRYWAIT P0, [R9+URZ], R4 ;  /* 0x00000004090075a7 */ /* 0x001064000800017f */
[----:B-1----:R-:W-:Y:S05]  /*10ad0*/  @!P0 NANOSLEEP.SYNCS 0x989680 ;  /* 0x009896800000895d */ /* 0x002fea0003900000 */
[----:B------:R-:W1:Y:S02]  /*10ae0*/  @!P0 SYNCS.PHASECHK.TRANS64 P0, [R9+URZ], R4 ;  /* 0x00000004090085a7 */ /* 0x000e64000800007f */
[----:B-1----:R-:W-:Y:S05]  /*10af0*/  @!P0 BRA `(.L_x_323) ;  /* 0xfffffffc00f08947 */ /* 0x002fea000383ffff */
[----:B------:R-:W-:Y:S05]  /*10b00*/  BRA `(.L_x_339) ;  /* 0xfffffff8007c7947 */ /* 0x000fea000383ffff */
.L_x_324:
[----:B0-----:R0:W1:Y:S02]  /*10b10*/  SYNCS.PHASECHK.TRANS64.TRYWAIT P0, [R6+URZ], R5 ;  /* 0x00000005060075a7 */ /* 0x001064000800017f */
[----:B-1----:R-:W-:Y:S05]  /*10b20*/  @!P0 NANOSLEEP.SYNCS 0x989680 ;  /* 0x009896800000895d */ /* 0x002fea0003900000 */
[----:B------:R-:W1:Y:S02]  /*10b30*/  @!P0 SYNCS.PHASECHK.TRANS64 P0, [R6+URZ], R5 ;  /* 0x00000005060085a7 */ /* 0x000e64000800007f */
[----:B-1----:R-:W-:Y:S05]  /*10b40*/  @!P0 BRA `(.L_x_324) ;  /* 0xfffffffc00f08947 */ /* 0x002fea000383ffff */
[----:B------:R-:W-:Y:S05]  /*10b50*/  BRA `(.L_x_340) ;  /* 0xfffffff8008c7947 */ /* 0x000fea000383ffff */
.L_x_325:
[----:B0-----:R0:W1:Y:S02]  /*10b60*/  SYNCS.PHASECHK.TRANS64.TRYWAIT P0, [R9+URZ], R4 ;  /* 0x00000004090075a7 */ /* 0x001064000800017f */
[----:B-1----:R-:W-:Y:S05]  /*10b70*/  @!P0 NANOSLEEP.SYNCS 0x989680 ;  /* 0x009896800000895d */ /* 0x002fea0003900000 */
[----:B------:R-:W1:Y:S02]  /*10b80*/  @!P0 SYNCS.PHASECHK.TRANS64 P0, [R9+URZ], R4 ;  /* 0x00000004090085a7 */ /* 0x000e64000800007f */
[----:B-1----:R-:W-:Y:S05]  /*10b90*/  @!P0 BRA `(.L_x_325) ;  /* 0xfffffffc00f08947 */ /* 0x002fea000383ffff */
[----:B------:R-:W-:Y:S05]  /*10ba0*/  BRA `(.L_x_341) ;  /* 0xfffffff8009c7947 */ /* 0x000fea000383ffff */
.L_x_326:
[----:B0-----:R0:W1:Y:S02]  /*10bb0*/  SYNCS.PHASECHK.TRANS64.TRYWAIT P0, [R6+URZ], R5 ;  /* 0x00000005060075a7 */ /* 0x001064000800017f */
[----:B-1----:R-:W-:Y:S05]  /*10bc0*/  @!P0 NANOSLEEP.SYNCS 0x989680 ;  /* 0x009896800000895d */ /* 0x002fea0003900000 */
[----:B------:R-:W1:Y:S02]  /*10bd0*/  @!P0 SYNCS.PHASECHK.TRANS64 P0, [R6+URZ], R5 ;  /* 0x00000005060085a7 */ /* 0x000e64000800007f */
[----:B-1----:R-:W-:Y:S05]  /*10be0*/  @!P0 BRA `(.L_x_326) ;  /* 0xfffffffc00f08947 */ /* 0x002fea000383ffff */
[----:B------:R-:W-:Y:S05]  /*10bf0*/  BRA `(.L_x_342) ;  /* 0xfffffff800ac7947 */ /* 0x000fea000383ffff */
.L_x_327:
[----:B-1----:R1:W2:Y:S02]  /*10c00*/  SYNCS.PHASECHK.TRANS64.TRYWAIT P0, [R9+URZ], R4 ;  /* 0x00000004090075a7 */ /* 0x0022a4000800017f */
[----:B--2---:R-:W-:Y:S05]  /*10c10*/  @!P0 NANOSLEEP.SYNCS 0x989680 ;  /* 0x009896800000895d */ /* 0x004fea0003900000 */
[----:B------:R-:W2:Y:S02]  /*10c20*/  @!P0 SYNCS.PHASECHK.TRANS64 P0, [R9+URZ], R4 ;  /* 0x00000004090085a7 */ /* 0x000ea4000800007f */
[----:B--2---:R-:W-:Y:S05]  /*10c30*/  @!P0 BRA `(.L_x_327) ;  /* 0xfffffffc00f08947 */ /* 0x004fea000383ffff */
[----:B------:R-:W-:Y:S05]  /*10c40*/  BRA `(.L_x_343) ;  /* 0xfffffff800b47947 */ /* 0x000fea000383ffff */
.L_x_344:
[----:B------:R-:W-:-:S00]  /*10c50*/  BRA `(.L_x_344) ;  /* 0xfffffffc00fc7947 */ /* 0x000fc0000383ffff */
[----:B------:R-:W-:-:S00]  /*10c60*/  NOP ;  /* 0x0000000000007918 */ /* 0x000fc00000000000 */
        /* <DEDUP_REMOVED lines=9> */
.L_x_345:


//--------------------- .nv.shared._ZN7cutlass13device_kernelINS_4gemm6kernel13GemmUniversalIN4cute5tupleIJiiiiEEENS1_10collective13CollectiveMmaINS1_37MainloopSm90TmaGmmaWarpSpecializedFP8ILi9ENS5_IJNS4_1CILi4EEESB_NSA_ILi1EEEEEENS1_35KernelTmaWarpSpecializedCooperativeEEENS5_IJNSA_ILi128EEENSA_ILi256EEENSA_ILi64EEEEEENS_12float_e5m2_tENS5_IJlSC_lEEESK_SL_NS4_8TiledMMAINS4_8MMA_AtomIJNS4_4SM904GMMA31MMA_64x256x32_F32E5M2E5M2_SS_TNILNSP_7ScaleInE1ELSR_1EEEEEENS4_6LayoutINS5_IJNSA_ILi2EEESC_SC_EEENS5_IJSC_NSA_ILi0EEESX_EEEEENS5_IJNS4_10UnderscoreES10_S10_EEEEENS4_23SM90_TMA_LOAD_MULTICASTENS4_14ComposedLayoutINS4_7SwizzleILi2ELi4ELi3EEENS4_18smem_ptr_flag_bitsILi8EEENSU_INS5_IJNSA_ILi8EEESI_EEENS5_IJSI_SC_EEEEEEEvNS4_8identityES13_S1D_vS1E_EENS_8epilogue10collective6detail29Sm90TmaWarpSpecializedAdapterINS1H_15DefaultEpilogueISK_SL_SL_NS1G_6thread17LinearCombinationISK_Li1EffLNS1L_9ScaleType4KindE0ELNS_15FloatRoundStyleE2ESK_EENS1_15EpilogueDefaultEEEEEvvEEEEvNT_6ParamsE --------------------------
	.section	.nv.shared._ZN7cutlass13device_kernelINS_4gemm6kernel13GemmUniversalIN4cute5tupleIJiiiiEEENS1_10collective13CollectiveMmaINS1_37MainloopSm90TmaGmmaWarpSpecializedFP8ILi9ENS5_IJNS4_1CILi4EEESB_NSA_ILi1EEEEEENS1_35KernelTmaWarpSpecializedCooperativeEEENS5_IJNSA_ILi128EEENSA_ILi256EEENSA_ILi64EEEEEENS_12float_e5m2_tENS5_IJlSC_lEEESK_SL_NS4_8TiledMMAINS4_8MMA_AtomIJNS4_4SM904GMMA31MMA_64x256x32_F32E5M2E5M2_SS_TNILNSP_7ScaleInE1ELSR_1EEEEEENS4_6LayoutINS5_IJNSA_ILi2EEESC_SC_EEENS5_IJSC_NSA_ILi0EEESX_EEEEENS5_IJNS4_10UnderscoreES10_S10_EEEEENS4_23SM90_TMA_LOAD_MULTICASTENS4_14ComposedLayoutINS4_7SwizzleILi2ELi4ELi3EEENS4_18smem_ptr_flag_bitsILi8EEENSU_INS5_IJNSA_ILi8EEESI_EEENS5_IJSI_SC_EEEEEEEvNS4_8identityES13_S1D_vS1E_EENS_8epilogue10collective6detail29Sm90TmaWarpSpecializedAdapterINS1H_15DefaultEpilogueISK_SL_SL_NS1G_6thread17LinearCombinationISK_Li1EffLNS1L_9ScaleType4KindE0ELNS_15FloatRoundStyleE2ESK_EENS1_15EpilogueDefaultEEEEEvvEEEEvNT_6ParamsE,"aw",@nobits
	.sectionflags	@""
	.align	16
	.zero		1024


//--------------------- .nv.shared.reserved.0     --------------------------
	.section	.nv.shared.reserved.0,"aw",@nobits
	.weak		__nv_reservedSMEM_offset_0_alias
	.size		__nv_reservedSMEM_offset_0_alias, 0, 0
	.other		__nv_reservedSMEM_offset_0_alias,@"STO_CUDA_RESERVED_SHARED STV_DEFAULT"
__nv_reservedSMEM_offset_0_alias:
	.zero		0


//--------------------- .nv.global                --------------------------
	.section	.nv.global,"aw",@nobits
.nv.global:
	.type		_ZN40_INTERNAL_71569086_4_k_cu_3335516e_258084cute1_E,@object
	.size		_ZN40_INTERNAL_71569086_4_k_cu_3335516e_258084cute1_E,(_ZN40_INTERNAL_71569086_4_k_cu_3335516e_258084cuda3std3__45__cpo6cbeginE - _ZN40_INTERNAL_71569086_4_k_cu_3335516e_258084cute1_E)
_ZN40_INTERNAL_71569086_4_k_cu_3335516e_258084cute1_E:
	.zero		1
	.type		_ZN40_INTERNAL_71569086_4_k_cu_3335516e_258084cuda3std3__45__cpo6cbeginE,@object
	.size		_ZN40_INTERNAL_71569086_4_k_cu_3335516e_258084cuda3std3__45__cpo6cbeginE,(_ZN40_INTERNAL_71569086_4_k_cu_3335516e_258084cuda3std3__48in_placeE - _ZN40_INTERNAL_71569086_4_k_cu_3335516e_258084cuda3std3__45__cpo6cbeginE)
_ZN40_INTERNAL_71569086_4_k_cu_3335516e_258084cuda3std3__45__cpo6cbeginE:
	.zero		1
	.type		_ZN40_INTERNAL_71569086_4_k_cu_3335516e_258084cuda3std3__48in_placeE,@object
	.size		_ZN40_INTERNAL_71569086_4_k_cu_3335516e_258084cuda3std3__48in_placeE,(_ZN40_INTERNAL_71569086_4_k_cu_3335516e_258084cuda3std6ranges3__45__cpo9iter_moveE - _ZN40_INTERNAL_71569086_4_k_cu_3335516e_258084cuda3std3__48in_placeE)
_ZN40_INTERNAL_71569086_4_k_cu_3335516e_258084cuda3std3__48in_placeE:
	.zero		1
	.type		_ZN40_INTERNAL_71569086_4_k_cu_3335516e_258084cuda3std6ranges3__45__cpo9iter_moveE,@object
	.size		_ZN40_INTERNAL_71569086_4_k_cu_3335516e_258084cuda3std6ranges3__45__cpo9iter_moveE,(_ZN40_INTERNAL_71569086_4_k_cu_3335516e_258084cuda3std3__45__cpo5beginE - _ZN40_INTERNAL_71569086_4_k_cu_3335516e_258084cuda3std6ranges3__45__cpo9iter_moveE)
_ZN40_INTERNAL_71569086_4_k_cu_3335516e_258084cuda3std6ranges3__45__cpo9iter_moveE:
	.zero		1
	.type		_ZN40_INTERNAL_71569086_4_k_cu_3335516e_258084cuda3std3__45__cpo5beginE,@object
	.size		_ZN40_INTERNAL_71569086_4_k_cu_3335516e_258084cuda3std3__45__cpo5beginE,(_ZN40_INTERNAL_71569086_4_k_cu_3335516e_258084cuda3std3__442_GLOBAL__N__71569086_4_k_cu_3335516e_258086ignoreE - _ZN40_INTERNAL_71569086_4_k_cu_3335516e_258084cuda3std3__45__cpo5beginE)
_ZN40_INTERNAL_71569086_4_k_cu_3335516e_258084cuda3std3__45__cpo5beginE:
	.zero		1
	.type		_ZN40_INTERNAL_71569086_4_k_cu_3335516e_258084cuda3std3__442_GLOBAL__N__71569086_4_k_cu_3335516e_258086ignoreE,@object
	.size		_ZN40_INTERNAL_71569086_4_k_cu_3335516e_258084cuda3std3__442_GLOBAL__N__71569086_4_k_cu_3335516e_258086ignoreE,(_ZN40_INTERNAL_71569086_4_k_cu_3335516e_258084cute7productE - _ZN40_INTERNAL_71569086_4_k_cu_3335516e_258084cuda3std3__442_GLOBAL__N__71569086_4_k_cu_3335516e_258086ignoreE)
_ZN40_INTERNAL_71569086_4_k_cu_3335516e_258084cuda3std3__442_GLOBAL__N__71569086_4_k_cu_3335516e_258086ignoreE:
	.zero		1
	.type		_ZN40_INTERNAL_71569086_4_k_cu_3335516e_258084cute7productE,@object
	.size		_ZN40_INTERNAL_71569086_4_k_cu_3335516e_258084cute7productE,(_ZN40_INTERNAL_71569086_4_k_cu_3335516e_258084cuda3std3__45__cpo3endE - _ZN40_INTERNAL_71569086_4_k_cu_3335516e_258084cute7productE)
_ZN40_INTERNAL_71569086_4_k_cu_3335516e_258084cute7productE:
	.zero		1
	.type		_ZN40_INTERNAL_71569086_4_k_cu_3335516e_258084cuda3std3__45__cpo3endE,@object
	.size		_ZN40_INTERNAL_71569086_4_k_cu_3335516e_258084cuda3std3__45__cpo3endE,(_ZN40_INTERNAL_71569086_4_k_cu_3335516e_258084cuda3std3__419piecewise_constructE - _ZN40_INTERNAL_71569086_4_k_cu_3335516e_258084cuda3std3__45__cpo3endE)
_ZN40_INTERNAL_71569086_4_k_cu_3335516e_258084cuda3std3__45__cpo3endE:
	.zero		1
	.type		_ZN40_INTERNAL_71569086_4_k_cu_3335516e_258084cuda3std3__419piecewise_constructE,@object
	.size		_ZN40_INTERNAL_71569086_4_k_cu_3335516e_258084cuda3std3__419piecewise_constructE,(_ZN40_INTERNAL_71569086_4_k_cu_3335516e_258084cuda3std3__45__cpo4cendE - _ZN40_INTERNAL_71569086_4_k_cu_3335516e_258084cuda3std3__419piecewise_constructE)
_ZN40_INTERNAL_71569086_4_k_cu_3335516e_258084cuda3std3__419piecewise_constructE:
	.zero		1
	.type		_ZN40_INTERNAL_71569086_4_k_cu_3335516e_258084cuda3std3__45__cpo4cendE,@object
	.size		_ZN40_INTERNAL_71569086_4_k_cu_3335516e_258084cuda3std3__45__cpo4cendE,(_ZN40_INTERNAL_71569086_4_k_cu_3335516e_258084cuda3std6ranges3__45__cpo4swapE - _ZN40_INTERNAL_71569086_4_k_cu_3335516e_258084cuda3std3__45__cpo4cendE)
_ZN40_INTERNAL_71569086_4_k_cu_3335516e_258084cuda3std3__45__cpo4cendE:
	.zero		1
	.type		_ZN40_INTERNAL_71569086_4_k_cu_3335516e_258084cuda3std6ranges3__45__cpo4swapE,@object
	.size		_ZN40_INTERNAL_71569086_4_k_cu_3335516e_258084cuda3std6ranges3__45__cpo4swapE,(.L_7 - _ZN40_INTERNAL_71569086_4_k_cu_3335516e_258084cuda3std6ranges3__45__cpo4swapE)
_ZN40_INTERNAL_71569086_4_k_cu_3335516e_258084cuda3std6ranges3__45__cpo4swapE:
	.zero		1
.L_7:


//--------------------- .nv.constant0._ZN7cutlass13device_kernelINS_4gemm6kernel13GemmUniversalIN4cute5tupleIJiiiiEEENS1_10collective13CollectiveMmaINS1_37MainloopSm90TmaGmmaWarpSpecializedFP8ILi9ENS5_IJNS4_1CILi4EEESB_NSA_ILi1EEEEEENS1_35KernelTmaWarpSpecializedCooperativeEEENS5_IJNSA_ILi128EEENSA_ILi256EEENSA_ILi64EEEEEENS_12float_e5m2_tENS5_IJlSC_lEEESK_SL_NS4_8TiledMMAINS4_8MMA_AtomIJNS4_4SM904GMMA31MMA_64x256x32_F32E5M2E5M2_SS_TNILNSP_7ScaleInE1ELSR_1EEEEEENS4_6LayoutINS5_IJNSA_ILi2EEESC_SC_EEENS5_IJSC_NSA_ILi0EEESX_EEEEENS5_IJNS4_10UnderscoreES10_S10_EEEEENS4_23SM90_TMA_LOAD_MULTICASTENS4_14ComposedLayoutINS4_7SwizzleILi2ELi4ELi3EEENS4_18smem_ptr_flag_bitsILi8EEENSU_INS5_IJNSA_ILi8EEESI_EEENS5_IJSI_SC_EEEEEEEvNS4_8identityES13_S1D_vS1E_EENS_8epilogue10collective6detail29Sm90TmaWarpSpecializedAdapterINS1H_15DefaultEpilogueISK_SL_SL_NS1G_6thread17LinearCombinationISK_Li1EffLNS1L_9ScaleType4KindE0ELNS_15FloatRoundStyleE2ESK_EENS1_15EpilogueDefaultEEEEEvvEEEEvNT_6ParamsE --------------------------
	.section	.nv.constant0._ZN7cutlass13device_kernelINS_4gemm6kernel13GemmUniversalIN4cute5tupleIJiiiiEEENS1_10collective13CollectiveMmaINS1_37MainloopSm90TmaGmmaWarpSpecializedFP8ILi9ENS5_IJNS4_1CILi4EEESB_NSA_ILi1EEEEEENS1_35KernelTmaWarpSpecializedCooperativeEEENS5_IJNSA_ILi128EEENSA_ILi256EEENSA_ILi64EEEEEENS_12float_e5m2_tENS5_IJlSC_lEEESK_SL_NS4_8TiledMMAINS4_8MMA_AtomIJNS4_4SM904GMMA31MMA_64x256x32_F32E5M2E5M2_SS_TNILNSP_7ScaleInE1ELSR_1EEEEEENS4_6LayoutINS5_IJNSA_ILi2EEESC_SC_EEENS5_IJSC_NSA_ILi0EEESX_EEEEENS5_IJNS4_10UnderscoreES10_S10_EEEEENS4_23SM90_TMA_LOAD_MULTICASTENS4_14ComposedLayoutINS4_7SwizzleILi2ELi4ELi3EEENS4_18smem_ptr_flag_bitsILi8EEENSU_INS5_IJNSA_ILi8EEESI_EEENS5_IJSI_SC_EEEEEEEvNS4_8identityES13_S1D_vS1E_EENS_8epilogue10collective6detail29Sm90TmaWarpSpecializedAdapterINS1H_15DefaultEpilogueISK_SL_SL_NS1G_6thread17LinearCombinationISK_Li1EffLNS1L_9ScaleType4KindE0ELNS_15FloatRoundStyleE2ESK_EENS1_15EpilogueDefaultEEEEEvvEEEEvNT_6ParamsE,"a",@progbits
	.sectionflags	@""
	.align	4
.nv.constant0._ZN7cutlass13device_kernelINS_4gemm6kernel13GemmUniversalIN4cute5tupleIJiiiiEEENS1_10collective13CollectiveMmaINS1_37MainloopSm90TmaGmmaWarpSpecializedFP8ILi9ENS5_IJNS4_1CILi4EEESB_NSA_ILi1EEEEEENS1_35KernelTmaWarpSpecializedCooperativeEEENS5_IJNSA_ILi128EEENSA_ILi256EEENSA_ILi64EEEEEENS_12float_e5m2_tENS5_IJlSC_lEEESK_SL_NS4_8TiledMMAINS4_8MMA_AtomIJNS4_4SM904GMMA31MMA_64x256x32_F32E5M2E5M2_SS_TNILNSP_7ScaleInE1ELSR_1EEEEEENS4_6LayoutINS5_IJNSA_ILi2EEESC_SC_EEENS5_IJSC_NSA_ILi0EEESX_EEEEENS5_IJNS4_10UnderscoreES10_S10_EEEEENS4_23SM90_TMA_LOAD_MULTICASTENS4_14ComposedLayoutINS4_7SwizzleILi2ELi4ELi3EEENS4_18smem_ptr_flag_bitsILi8EEENSU_INS5_IJNSA_ILi8EEESI_EEENS5_IJSI_SC_EEEEEEEvNS4_8identityES13_S1D_vS1E_EENS_8epilogue10collective6detail29Sm90TmaWarpSpecializedAdapterINS1H_15DefaultEpilogueISK_SL_SL_NS1G_6thread17LinearCombinationISK_Li1EffLNS1L_9ScaleType4KindE0ELNS_15FloatRoundStyleE2ESK_EENS1_15EpilogueDefaultEEEEEvvEEEEvNT_6ParamsE:
	.zero		1664


//--------------------- SYMBOLS --------------------------

	.type		.nv.reservedSmem.offset0,@object
	.size		.nv.reservedSmem.offset0,0x4
